def matmul_kernel(
    a_ptr,
    b_ptr,
    c_ptr,
    M,
    N,
    K,
    stride_am,
    stride_ak,
    stride_bk,
    stride_bn,
    stride_cm,
    stride_cn,
    BLOCK_M: tl.constexpr,
    BLOCK_N: tl.constexpr,
    BLOCK_K: tl.constexpr,
    GROUP_M: tl.constexpr,
):
    pid = tl.program_id(axis=0)
    num_pid_m = tl.cdiv(M, BLOCK_M)
    num_pid_n = tl.cdiv(N, BLOCK_N)
    num_pid_in_group = GROUP_M * num_pid_n
    group_id = pid // num_pid_in_group
    first_pid_m = group_id * GROUP_M
    group_size_m = min(num_pid_m - first_pid_m, GROUP_M)
    pid_m = first_pid_m + ((pid % num_pid_in_group) % group_size_m)
    pid_n = (pid % num_pid_in_group) // group_size_m

    offs_am = (pid_m * BLOCK_M + tl.arange(0, BLOCK_M)) % M
    offs_bn = (pid_n * BLOCK_N + tl.arange(0, BLOCK_N)) % N
    offs_k = tl.arange(0, BLOCK_K)
    a_ptrs = a_ptr + offs_am[:, None] * stride_am + offs_k[None, :] * stride_ak
    b_ptrs = b_ptr + offs_k[:, None] * stride_bk + offs_bn[None, :] * stride_bn

    acc = tl.zeros((BLOCK_M, BLOCK_N), dtype=tl.float32)
    for kk in range(0, tl.cdiv(K, BLOCK_K)):
        a = tl.load(a_ptrs, mask=offs_k[None, :] < K - kk * BLOCK_K, other=0.0)
        b = tl.load(b_ptrs, mask=offs_k[:, None] < K - kk * BLOCK_K, other=0.0)
        acc = tl.dot(a, b, acc)
        a_ptrs += BLOCK_K * stride_ak
        b_ptrs += BLOCK_K * stride_bk

    c = acc.to(c_ptr.dtype.element_ty)
    offs_cm = pid_m * BLOCK_M + tl.arange(0, BLOCK_M)
    offs_cn = pid_n * BLOCK_N + tl.arange(0, BLOCK_N)
    c_ptrs = c_ptr + offs_cm[:, None] * stride_cm + offs_cn[None, :] * stride_cn
    mask = (offs_cm[:, None] < M) & (offs_cn[None, :] < N)
    tl.store(c_ptrs, c, mask=mask)

# config = {"BLOCK_K": 128, "BLOCK_M": 64, "BLOCK_N": 16, "GROUP_M": 8, "arch": "sm_90", "dtype": "bf16", "num_ctas": 1, "num_stages": 2, "num_warps": 2}
# arch = sm_90


// ===== COMPILED SASS (sm_90a) =====

	.target	sm_90a

	.elftype	@"ET_EXEC"


//--------------------- .note.nv.tkinfo           --------------------------
	.section	.note.nv.tkinfo,"",@"SHT_NOTE"
	.sectionflags	@"SHF_NOTE_NV_TKINFO"
	.tkinfo
        /*0018*/ 	.word	0x00000002
        /*0030*/ 	.string	""
        /*0030*/ 	.string	"ptxas"
        /*0030*/ 	.string	"Cuda compilation tools, release 13.0, V13.0.88"
        /*0030*/ 	.string	"Build cuda_13.0.r13.0/compiler.36424714_0"
        /*0030*/ 	.string	"-v  -suppress-debug-info  -lineinfo  -arch sm_90a "



//--------------------- .note.nv.cuinfo           --------------------------
	.section	.note.nv.cuinfo,"",@"SHT_NOTE"
	.sectionflags	@"SHF_NOTE_NV_CUINFO"
        /*0018*/ 	.short	0x0002
        /*001a*/ 	.short	0x005a
        /*001c*/ 	.short	0x0082
	.zero		2


//--------------------- .nv.info                  --------------------------
	.section	.nv.info,"",@"SHT_CUDA_INFO"
	.align	4


	//----- nvinfo : EIATTR_REGCOUNT
	.align		4
        /*0000*/ 	.byte	0x04, 0x2f
        /*0002*/ 	.short	(.L_1 - .L_0)
	.align		4
.L_0:
        /*0004*/ 	.word	index@(matmul_kernel)
        /*0008*/ 	.word	0x00000020


	//----- nvinfo : EIATTR_FRAME_SIZE
	.align		4
.L_1:
        /*000c*/ 	.byte	0x04, 0x11
        /*000e*/ 	.short	(.L_3 - .L_2)
	.align		4
.L_2:
        /*0010*/ 	.word	index@(matmul_kernel)
        /*0014*/ 	.word	0x00000bc0


	//----- nvinfo : EIATTR_MIN_STACK_SIZE
	.align		4
.L_3:
        /*0018*/ 	.byte	0x04, 0x12
        /*001a*/ 	.short	(.L_5 - .L_4)
	.align		4
.L_4:
        /*001c*/ 	.word	index@(matmul_kernel)
        /*0020*/ 	.word	0x00000bc0
.L_5:


//--------------------- .nv.compat                --------------------------
	.section	.nv.compat,"",@"SHT_CUDA_COMPAT_INFO"
	.align	4
        /*0000*/ 	.byte	0x02, 0x09, 0x01, 0x00, 0x02, 0x02, 0x01, 0x00, 0x02, 0x05, 0x05, 0x00, 0x03, 0x07, 0x01, 0x01
        /*0010*/ 	.byte	0x02, 0x03, 0x00, 0x00, 0x02, 0x06, 0x01, 0x00, 0x04, 0x0b, 0x08, 0x00, 0x00, 0x00, 0x00, 0x00
        /*0020*/ 	.byte	0x00, 0x00, 0x00, 0x00


//--------------------- .nv.info.matmul_kernel    --------------------------
	.section	.nv.info.matmul_kernel,"",@"SHT_CUDA_INFO"
	.sectionflags	@""
	.align	4


	//----- nvinfo : EIATTR_CUDA_API_VERSION
	.align		4
        /*0000*/ 	.byte	0x04, 0x37
        /*0002*/ 	.short	(.L_7 - .L_6)
.L_6:
        /*0004*/ 	.word	0x00000082


	//----- nvinfo : EIATTR_KPARAM_INFO
	.align		4
.L_7:
        /*0008*/ 	.byte	0x04, 0x17
        /*000a*/ 	.short	(.L_9 - .L_8)
.L_8:
        /*000c*/ 	.word	0x00000000
        /*0010*/ 	.short	0x000d
        /*0012*/ 	.short	0x0048
        /*0014*/ 	.byte	0x00, 0xf4, 0x21, 0x00


	//----- nvinfo : EIATTR_KPARAM_INFO
	.align		4
.L_9:
        /*0018*/ 	.byte	0x04, 0x17
        /*001a*/ 	.short	(.L_11 - .L_10)
.L_10:
        /*001c*/ 	.word	0x00000000
        /*0020*/ 	.short	0x000c
        /*0022*/ 	.short	0x0040
        /*0024*/ 	.byte	0x00, 0xf4, 0x21, 0x00


	//----- nvinfo : EIATTR_KPARAM_INFO
	.align		4
.L_11:
        /*0028*/ 	.byte	0x04, 0x17
        /*002a*/ 	.short	(.L_13 - .L_12)
.L_12:
        /*002c*/ 	.word	0x00000000
        /*0030*/ 	.short	0x000b
        /*0032*/ 	.short	0x0038
        /*0034*/ 	.byte	0x00, 0xf0, 0x11, 0x00


	//----- nvinfo : EIATTR_KPARAM_INFO
	.align		4
.L_13:
        /*0038*/ 	.byte	0x04, 0x17
        /*003a*/ 	.short	(.L_15 - .L_14)
.L_14:
        /*003c*/ 	.word	0x00000000
        /*0040*/ 	.short	0x000a
        /*0042*/ 	.short	0x0034
        /*0044*/ 	.byte	0x00, 0xf0, 0x11, 0x00


	//----- nvinfo : EIATTR_KPARAM_INFO
	.align		4
.L_15:
        /*0048*/ 	.byte	0x04, 0x17
        /*004a*/ 	.short	(.L_17 - .L_16)
.L_16:
        /*004c*/ 	.word	0x00000000
        /*0050*/ 	.short	0x0009
        /*0052*/ 	.short	0x0030
        /*0054*/ 	.byte	0x00, 0xf0, 0x11, 0x00


	//----- nvinfo : EIATTR_KPARAM_INFO
	.align		4
.L_17:
        /*0058*/ 	.byte	0x04, 0x17
        /*005a*/ 	.short	(.L_19 - .L_18)
.L_18:
        /*005c*/ 	.word	0x00000000
        /*0060*/ 	.short	0x0008
        /*0062*/ 	.short	0x002c
        /*0064*/ 	.byte	0x00, 0xf0, 0x11, 0x00


	//----- nvinfo : EIATTR_KPARAM_INFO
	.align		4
.L_19:
        /*0068*/ 	.byte	0x04, 0x17
        /*006a*/ 	.short	(.L_21 - .L_20)
.L_20:
        /*006c*/ 	.word	0x00000000
        /*0070*/ 	.short	0x0007
        /*0072*/ 	.short	0x0028
        /*0074*/ 	.byte	0x00, 0xf0, 0x11, 0x00


	//----- nvinfo : EIATTR_KPARAM_INFO
	.align		4
.L_21:
        /*0078*/ 	.byte	0x04, 0x17
        /*007a*/ 	.short	(.L_23 - .L_22)
.L_22:
        /*007c*/ 	.word	0x00000000
        /*0080*/ 	.short	0x0006
        /*0082*/ 	.short	0x0024
        /*0084*/ 	.byte	0x00, 0xf0, 0x11, 0x00


	//----- nvinfo : EIATTR_KPARAM_INFO
	.align		4
.L_23:
        /*0088*/ 	.byte	0x04, 0x17
        /*008a*/ 	.short	(.L_25 - .L_24)
.L_24:
        /*008c*/ 	.word	0x00000000
        /*0090*/ 	.short	0x0005
        /*0092*/ 	.short	0x0020
        /*0094*/ 	.byte	0x00, 0xf0, 0x11, 0x00


	//----- nvinfo : EIATTR_KPARAM_INFO
	.align		4
.L_25:
        /*0098*/ 	.byte	0x04, 0x17
        /*009a*/ 	.short	(.L_27 - .L_26)
.L_26:
        /*009c*/ 	.word	0x00000000
        /*00a0*/ 	.short	0x0004
        /*00a2*/ 	.short	0x001c
        /*00a4*/ 	.byte	0x00, 0xf0, 0x11, 0x00


	//----- nvinfo : EIATTR_KPARAM_INFO
	.align		4
.L_27:
        /*00a8*/ 	.byte	0x04, 0x17
        /*00aa*/ 	.short	(.L_29 - .L_28)
.L_28:
        /*00ac*/ 	.word	0x00000000
        /*00b0*/ 	.short	0x0003
        /*00b2*/ 	.short	0x0018
        /*00b4*/ 	.byte	0x00, 0xf0, 0x11, 0x00


	//----- nvinfo : EIATTR_KPARAM_INFO
	.align		4
.L_29:
        /*00b8*/ 	.byte	0x04, 0x17
        /*00ba*/ 	.short	(.L_31 - .L_30)
.L_30:
        /*00bc*/ 	.word	0x00000000
        /*00c0*/ 	.short	0x0002
        /*00c2*/ 	.short	0x0010
        /*00c4*/ 	.byte	0x00, 0xf4, 0x21, 0x00


	//----- nvinfo : EIATTR_KPARAM_INFO
	.align		4
.L_31:
        /*00c8*/ 	.byte	0x04, 0x17
        /*00ca*/ 	.short	(.L_33 - .L_32)
.L_32:
        /*00cc*/ 	.word	0x00000000
        /*00d0*/ 	.short	0x0001
        /*00d2*/ 	.short	0x0008
        /*00d4*/ 	.byte	0x00, 0xf4, 0x21, 0x00


	//----- nvinfo : EIATTR_KPARAM_INFO
	.align		4
.L_33:
        /*00d8*/ 	.byte	0x04, 0x17
        /*00da*/ 	.short	(.L_35 - .L_34)
.L_34:
        /*00dc*/ 	.word	0x00000000
        /*00e0*/ 	.short	0x0000
        /*00e2*/ 	.short	0x0000
        /*00e4*/ 	.byte	0x00, 0xf4, 0x21, 0x00


	//----- nvinfo : EIATTR_SPARSE_MMA_MASK
	.align		4
.L_35:
        /*00e8*/ 	.byte	0x03, 0x50
        /*00ea*/ 	.short	0x0000


	//----- nvinfo : EIATTR_MAXREG_COUNT
	.align		4
        /*00ec*/ 	.byte	0x03, 0x1b
        /*00ee*/ 	.short	0x00ff


	//----- nvinfo : EIATTR_NUM_BARRIERS
	.align		4
        /*00f0*/ 	.byte	0x02, 0x4c
        /*00f2*/ 	.byte	0x01
	.zero		1


	//----- nvinfo : EIATTR_ANNOTATIONS
	.align		4
        /*00f4*/ 	.byte	0x04, 0x55
        /*00f6*/ 	.short	(.L_37 - .L_36)


	//   ....[0]....
.L_36:
        /*00f8*/ 	.word	0x00000001
        /*00fc*/ 	.byte	0x60, 0x05, 0x00, 0x00, 0x01, 0x00, 0x00, 0x00, 0xb0, 0x05, 0x00, 0x00, 0x01, 0x00, 0x00, 0x00
        /* <DEDUP_REMOVED lines=1069> */
        /*43dc*/ 	.byte	0xa0, 0x26, 0x01, 0x00


	//----- nvinfo : EIATTR_MERCURY_ISA_VERSION
	.align		4
.L_37:
        /*43e0*/ 	.byte	0x03, 0x5f
        /*43e2*/ 	.short	0x0101


	//----- nvinfo : EIATTR_EXIT_INSTR_OFFSETS
	.align		4
        /*43e4*/ 	.byte	0x04, 0x1c
        /*43e6*/ 	.short	(.L_39 - .L_38)


	//   ....[0]....
.L_38:
        /*43e8*/ 	.word	0x00012eb0


	//   ....[1]....
        /*43ec*/ 	.word	0x00012ee0


	//----- nvinfo : EIATTR_REQNTID
	.align		4
.L_39:
        /*43f0*/ 	.byte	0x04, 0x10
        /*43f2*/ 	.short	(.L_41 - .L_40)
.L_40:
        /*43f4*/ 	.word	0x00000040
        /*43f8*/ 	.word	0x00000001
        /*43fc*/ 	.word	0x00000001


	//----- nvinfo : EIATTR_CBANK_PARAM_SIZE
	.align		4
.L_41:
        /*4400*/ 	.byte	0x03, 0x19
        /*4402*/ 	.short	0x0050


	//----- nvinfo : EIATTR_PARAM_CBANK
	.align		4
        /*4404*/ 	.byte	0x04, 0x0a
        /*4406*/ 	.short	(.L_43 - .L_42)
	.align		4
.L_42:
        /*4408*/ 	.word	index@(.nv.constant0.matmul_kernel)
        /*440c*/ 	.short	0x0210
        /*440e*/ 	.short	0x0050


	//----- nvinfo : EIATTR_SW_WAR
	.align		4
.L_43:
        /*4410*/ 	.byte	0x04, 0x36
        /*4412*/ 	.short	(.L_45 - .L_44)
.L_44:
        /*4414*/ 	.word	0x00000008
.L_45:


//--------------------- .nv.callgraph             --------------------------
	.section	.nv.callgraph,"",@"SHT_CUDA_CALLGRAPH"
	.align	4
	.sectionentsize	8
	.align		4
        /*0000*/ 	.word	0x00000000
	.align		4
        /*0004*/ 	.word	0xffffffff
	.align		4
        /*0008*/ 	.word	0x00000000
	.align		4
        /*000c*/ 	.word	0xfffffffe
	.align		4
        /*0010*/ 	.word	0x00000000
	.align		4
        /*0014*/ 	.word	0xfffffffd
	.align		4
        /*0018*/ 	.word	0x00000000
	.align		4
        /*001c*/ 	.word	0xfffffffc


//--------------------- .text.matmul_kernel       --------------------------
	.section	.text.matmul_kernel,"ax",@progbits
	.align	128
        .global         matmul_kernel
        .type           matmul_kernel,@function
        .size           matmul_kernel,(.L_x_3 - matmul_kernel)
        .other          matmul_kernel,@"STO_CUDA_ENTRY STV_DEFAULT"
matmul_kernel:
.text.matmul_kernel:
[----:B------:R-:W0:Y:S08]  /*0000*/  LDC R1, c[0x0][0x28] ;  /* 0x00000a00ff017b82 */ /* 0x000e300000000800 */
[----:B------:R-:W1:Y:S01]  /*0010*/  LDC.64 R16, c[0x0][0x228] ;  /* 0x00008a00ff107b82 */ /* 0x000e620000000a00 */
[----:B------:R-:W2:Y:S01]  /*0020*/  S2R R14, SR_TID.X ;  /* 0x00000000000e7919 */ /* 0x000ea20000002100 */
[----:B0-----:R-:W-:Y:S01]  /*0030*/  VIADD R1, R1, 0xfffff440 ;  /* 0xfffff44001017836 */ /* 0x001fe20000000000 */
[----:B------:R-:W-:Y:S01]  /*0040*/  UMOV UR4, 0x400 ;  /* 0x0000040000047882 */ /* 0x000fe20000000000 */
[----:B------:R-:W-:-:S04]  /*0050*/  ULDC.64 UR8, c[0x0][0x208] ;  /* 0x0000820000087ab9 */ /* 0x000fc80000000a00 */
[----:B------:R-:W0:Y:S08]  /*0060*/  LDC R12, c[0x0][0x230] ;  /* 0x00008c00ff0c7b82 */ /* 0x000e300000000800 */
[----:B------:R-:W3:Y:S01]  /*0070*/  S2UR UR5, SR_CgaCtaId ;  /* 0x00000000000579c3 */ /* 0x000ee20000008800 */
[----:B-1----:R-:W-:-:S05]  /*0080*/  VIADD R0, R17, 0xf ;  /* 0x0000000f11007836 */ /* 0x002fca0000000000 */
[----:B------:R-:W-:Y:S01]  /*0090*/  SHF.R.S32.HI R3, RZ, 0x1f, R0 ;  /* 0x0000001fff037819 */ /* 0x000fe20000011400 */
[----:B0-----:R-:W-:-:S03]  /*00a0*/  VIADD R13, R12, 0x7f ;  /* 0x0000007f0c0d7836 */ /* 0x001fc60000000000 */
[----:B------:R-:W-:Y:S02]  /*00b0*/  LEA.HI R3, R3, R0, RZ, 0x4 ;  /* 0x0000000003037211 */ /* 0x000fe400078f20ff */
[----:B--2---:R-:W-:Y:S02]  /*00c0*/  LOP3.LUT R26, R14, 0x3f, RZ, 0xc0, !PT ;  /* 0x0000003f0e1a7812 */ /* 0x004fe400078ec0ff */
[----:B------:R-:W-:Y:S02]  /*00d0*/  SHF.R.S32.HI R0, RZ, 0x4, R3 ;  /* 0x00000004ff007819 */ /* 0x000fe40000011403 */
[----:B------:R-:W0:Y:S01]  /*00e0*/  S2R R3, SR_CTAID.X ;  /* 0x0000000000037919 */ /* 0x000e220000002500 */
[----:B---3--:R-:W-:Y:S02]  /*00f0*/  ULEA UR4, UR5, UR4, 0x18 ;  /* 0x0000000405047291 */ /* 0x008fe4000f8ec03f */
[----:B------:R-:W-:-:S05]  /*0100*/  IMAD.SHL.U32 R0, R0, 0x8, RZ ;  /* 0x0000000800007824 */ /* 0x000fca00078e00ff */
[-C--:B------:R-:W-:Y:S02]  /*0110*/  IABS R7, R0.reuse ;  /* 0x0000000000077213 */ /* 0x080fe40000000000 */
[----:B------:R-:W-:Y:S02]  /*0120*/  IABS R10, R0 ;  /* 0x00000000000a7213 */ /* 0x000fe40000000000 */
[----:B------:R-:W1:Y:S08]  /*0130*/  I2F.RP R2, R7 ;  /* 0x0000000700027306 */ /* 0x000e700000209400 */
[----:B-1----:R-:W1:Y:S01]  /*0140*/  MUFU.RCP R2, R2 ;  /* 0x0000000200027308 */ /* 0x002e620000001000 */
[----:B0-----:R-:W-:Y:S01]  /*0150*/  IABS R8, R3 ;  /* 0x0000000300087213 */ /* 0x001fe20000000000 */
[----:B-1----:R-:W-:-:S02]  /*0160*/  VIADD R4, R2, 0xffffffe ;  /* 0x0ffffffe02047836 */ /* 0x002fc40000000000 */
[----:B------:R-:W-:-:S04]  /*0170*/  IMAD.MOV R2, RZ, RZ, -R10 ;  /* 0x000000ffff027224 */ /* 0x000fc800078e0a0a */
[----:B------:R0:W1:Y:S02]  /*0180*/  F2I.FTZ.U32.TRUNC.NTZ R5, R4 ;  /* 0x0000000400057305 */ /* 0x000064000021f000 */
[----:B0-----:R-:W-:Y:S02]  /*0190*/  IMAD.MOV.U32 R4, RZ, RZ, RZ ;  /* 0x000000ffff047224 */ /* 0x001fe400078e00ff */
[----:B-1----:R-:W-:-:S04]  /*01a0*/  IMAD.MOV R6, RZ, RZ, -R5 ;  /* 0x000000ffff067224 */ /* 0x002fc800078e0a05 */
[----:B------:R-:W-:Y:S02]  /*01b0*/  IMAD R9, R6, R7, RZ ;  /* 0x0000000706097224 */ /* 0x000fe400078e02ff */
[----:B------:R-:W-:Y:S02]  /*01c0*/  IMAD.MOV.U32 R6, RZ, RZ, R8 ;  /* 0x000000ffff067224 */ /* 0x000fe400078e0008 */
[----:B------:R-:W-:-:S06]  /*01d0*/  IMAD.HI.U32 R5, R5, R9, R4 ;  /* 0x0000000905057227 */ /* 0x000fcc00078e0004 */
[----:B------:R-:W-:-:S04]  /*01e0*/  IMAD.HI.U32 R5, R5, R6, RZ ;  /* 0x0000000605057227 */ /* 0x000fc800078e00ff */
[----:B------:R-:W-:-:S05]  /*01f0*/  IMAD R2, R5, R2, R6 ;  /* 0x0000000205027224 */ /* 0x000fca00078e0206 */
[----:B------:R-:W-:-:S13]  /*0200*/  ISETP.GT.U32.AND P1, PT, R7, R2, PT ;  /* 0x000000020700720c */ /* 0x000fda0003f24070 */
[----:B------:R-:W-:Y:S02]  /*0210*/  @!P1 IMAD.IADD R2, R2, 0x1, -R7 ;  /* 0x0000000102029824 */ /* 0x000fe400078e0a07 */
[----:B------:R-:W-:Y:S01]  /*0220*/  @!P1 VIADD R5, R5, 0x1 ;  /* 0x0000000105059836 */ /* 0x000fe20000000000 */
[----:B------:R-:W-:Y:S02]  /*0230*/  ISETP.NE.AND P1, PT, R0, RZ, PT ;  /* 0x000000ff0000720c */ /* 0x000fe40003f25270 */
[----:B------:R-:W-:Y:S02]  /*0240*/  ISETP.GE.U32.AND P0, PT, R2, R7, PT ;  /* 0x000000070200720c */ /* 0x000fe40003f06070 */
[----:B------:R-:W-:-:S04]  /*0250*/  LOP3.LUT R2, R3, R0, RZ, 0x3c, !PT ;  /* 0x0000000003027212 */ /* 0x000fc800078e3cff */
[----:B------:R-:W-:Y:S01]  /*0260*/  ISETP.GE.AND P2, PT, R2, RZ, PT ;  /* 0x000000ff0200720c */ /* 0x000fe20003f46270 */
[----:B------:R-:W-:-:S06]  /*0270*/  VIADD R2, R16, 0x3f ;  /* 0x0000003f10027836 */ /* 0x000fcc0000000000 */
[----:B------:R-:W-:-:S04]  /*0280*/  @P0 VIADD R5, R5, 0x1 ;  /* 0x0000000105050836 */ /* 0x000fc80000000000 */
[----:B------:R-:W-:Y:S01]  /*0290*/  IMAD.MOV.U32 R4, RZ, RZ, R5 ;  /* 0x000000ffff047224 */ /* 0x000fe200078e0005 */
[----:B------:R-:W-:-:S03]  /*02a0*/  SHF.R.S32.HI R5, RZ, 0x1f, R2 ;  /* 0x0000001fff057819 */ /* 0x000fc60000011402 */
[----:B------:R-:W-:Y:S01]  /*02b0*/  @!P2 IMAD.MOV R4, RZ, RZ, -R4 ;  /* 0x000000ffff04a224 */ /* 0x000fe200078e0a04 */
[----:B------:R-:W-:Y:S02]  /*02c0*/  @!P1 LOP3.LUT R4, RZ, R0, RZ, 0x33, !PT ;  /* 0x00000000ff049212 */ /* 0x000fe400078e33ff */
[----:B------:R-:W-:-:S03]  /*02d0*/  LEA.HI R2, R5, R2, RZ, 0x6 ;  /* 0x0000000205027211 */ /* 0x000fc600078f30ff */
[----:B------:R-:W-:Y:S02]  /*02e0*/  IMAD.SHL.U32 R25, R4, 0x8, RZ ;  /* 0x0000000804197824 */ /* 0x000fe400078e00ff */
[----:B------:R-:W-:-:S03]  /*02f0*/  IMAD.MOV R4, RZ, RZ, -R4 ;  /* 0x000000ffff047224 */ /* 0x000fc600078e0a04 */
[----:B------:R-:W-:Y:S01]  /*0300*/  LEA.HI.SX32 R2, R2, -R25, 0x1a ;  /* 0x8000001902027211 */ /* 0x000fe200078fd2ff */
[----:B------:R-:W-:Y:S02]  /*0310*/  IMAD R11, R0, R4, R3 ;  /* 0x00000004000b7224 */ /* 0x000fe400078e0203 */
[----:B------:R-:W-:Y:S01]  /*0320*/  IMAD.MOV.U32 R4, RZ, RZ, RZ ;  /* 0x000000ffff047224 */ /* 0x000fe200078e00ff */
[----:B------:R-:W-:Y:S02]  /*0330*/  VIMNMX R2, R2, 0x8, PT ;  /* 0x0000000802027848 */ /* 0x000fe40003fe0100 */
[----:B------:R-:W-:Y:S02]  /*0340*/  IABS R9, R11 ;  /* 0x0000000b00097213 */ /* 0x000fe40000000000 */
[----:B------:R-:W-:-:S04]  /*0350*/  IABS R7, R2 ;  /* 0x0000000200077213 */ /* 0x000fc80000000000 */
[----:B------:R-:W0:Y:S08]  /*0360*/  I2F.RP R6, R7 ;  /* 0x0000000700067306 */ /* 0x000e300000209400 */
[----:B0-----:R-:W0:Y:S02]  /*0370*/  MUFU.RCP R6, R6 ;  /* 0x0000000600067308 */ /* 0x001e240000001000 */
[----:B0-----:R-:W-:-:S06]  /*0380*/  VIADD R5, R6, 0xffffffe ;  /* 0x0ffffffe06057836 */ /* 0x001fcc0000000000 */
[----:B------:R-:W0:Y:S02]  /*0390*/  F2I.FTZ.U32.TRUNC.NTZ R5, R5 ;  /* 0x0000000500057305 */ /* 0x000e24000021f000 */
[----:B0-----:R-:W-:-:S04]  /*03a0*/  IMAD.MOV R8, RZ, RZ, -R5 ;  /* 0x000000ffff087224 */ /* 0x001fc800078e0a05 */
[----:B------:R-:W-:-:S04]  /*03b0*/  IMAD.MOV.U32 R0, RZ, RZ, R8 ;  /* 0x000000ffff007224 */ /* 0x000fc800078e0008 */
[----:B------:R-:W-:Y:S01]  /*03c0*/  IMAD R3, R0, R7, RZ ;  /* 0x0000000700037224 */ /* 0x000fe200078e02ff */
[----:B------:R-:W-:-:S03]  /*03d0*/  IABS R0, R2 ;  /* 0x0000000200007213 */ /* 0x000fc60000000000 */
[----:B------:R-:W-:-:S04]  /*03e0*/  IMAD.HI.U32 R4, R5, R3, R4 ;  /* 0x0000000305047227 */ /* 0x000fc800078e0004 */
[----:B------:R-:W-:Y:S02]  /*03f0*/  IMAD.MOV R0, RZ, RZ, -R0 ;  /* 0x000000ffff007224 */ /* 0x000fe400078e0a00 */
[----:B------:R-:W-:-:S04]  /*0400*/  IMAD.HI.U32 R4, R4, R9, RZ ;  /* 0x0000000904047227 */ /* 0x000fc800078e00ff */
[----:B------:R-:W-:Y:S01]  /*0410*/  IMAD R0, R4, R0, R9 ;  /* 0x0000000004007224 */ /* 0x000fe200078e0209 */
[----:B------:R-:W-:-:S04]  /*0420*/  CS2R R8, SRZ ;  /* 0x0000000000087805 */ /* 0x000fc8000001ff00 */
[----:B------:R-:W-:-:S13]  /*0430*/  ISETP.GT.U32.AND P1, PT, R7, R0, PT ;  /* 0x000000000700720c */ /* 0x000fda0003f24070 */
[----:B------:R-:W-:Y:S02]  /*0440*/  @!P1 IMAD.IADD R0, R0, 0x1, -R7 ;  /* 0x0000000100009824 */ /* 0x000fe400078e0a07 */
[----:B------:R-:W-:Y:S01]  /*0450*/  @!P1 VIADD R4, R4, 0x1 ;  /* 0x0000000104049836 */ /* 0x000fe20000000000 */
[----:B------:R-:W-:Y:S02]  /*0460*/  ISETP.NE.AND P1, PT, R2, RZ, PT ;  /* 0x000000ff0200720c */ /* 0x000fe40003f25270 */
[----:B------:R-:W-:Y:S02]  /*0470*/  ISETP.GE.U32.AND P0, PT, R0, R7, PT ;  /* 0x000000070000720c */ /* 0x000fe40003f06070 */
[----:B------:R-:W-:Y:S02]  /*0480*/  CS2R R6, SRZ ;  /* 0x0000000000067805 */ /* 0x000fe4000001ff00 */
[----:B------:R-:W-:-:S04]  /*0490*/  LOP3.LUT R0, R11, R2, RZ, 0x3c, !PT ;  /* 0x000000020b007212 */ /* 0x000fc800078e3cff */
[----:B------:R-:W-:-:S05]  /*04a0*/  ISETP.GE.AND P2, PT, R0, RZ, PT ;  /* 0x000000ff0000720c */ /* 0x000fca0003f46270 */
[----:B------:R-:W-:Y:S01]  /*04b0*/  @P0 VIADD R4, R4, 0x1 ;  /* 0x0000000104040836 */ /* 0x000fe20000000000 */
[----:B------:R-:W-:-:S03]  /*04c0*/  ISETP.GE.AND P0, PT, R13, 0x80, PT ;  /* 0x000000800d00780c */ /* 0x000fc60003f06270 */
[----:B------:R-:W-:Y:S01]  /*04d0*/  IMAD.MOV.U32 R0, RZ, RZ, R4 ;  /* 0x000000ffff007224 */ /* 0x000fe200078e0004 */
[----:B------:R-:W-:-:S03]  /*04e0*/  CS2R R4, SRZ ;  /* 0x0000000000047805 */ /* 0x000fc6000001ff00 */
[----:B------:R-:W-:Y:S01]  /*04f0*/  @!P2 IMAD.MOV R0, RZ, RZ, -R0 ;  /* 0x000000ffff00a224 */ /* 0x000fe200078e0a00 */
[----:B------:R-:W-:-:S05]  /*0500*/  @!P1 LOP3.LUT R0, RZ, R2, RZ, 0x33, !PT ;  /* 0x00000002ff009212 */ /* 0x000fca00078e33ff */
[----:B------:R-:W-:Y:S02]  /*0510*/  IMAD.MOV R3, RZ, RZ, -R0 ;  /* 0x000000ffff037224 */ /* 0x000fe400078e0a00 */
[----:B------:R-:W-:Y:S02]  /*0520*/  IMAD.SHL.U32 R24, R0, 0x10, RZ ;  /* 0x0000001000187824 */ /* 0x000fe400078e00ff */
[----:B------:R-:W-:Y:S01]  /*0530*/  IMAD R2, R2, R3, R11 ;  /* 0x0000000302027224 */ /* 0x000fe200078e020b */
[----:B------:R-:W-:Y:S01]  /*0540*/  CS2R R10, SRZ ;  /* 0x00000000000a7805 */ /* 0x000fe2000001ff00 */
[C---:B------:R-:W-:Y:S01]  /*0550*/  VIADD R15, R24.reuse, 0x2 ;  /* 0x00000002180f7836 */ /* 0x040fe20000000000 */
[----:B------:R-:W-:Y:S01]  /*0560*/  STL [R1+0x72c], R24 ;  /* 0x00072c1801007387 */ /* 0x000fe20000100800 */
[----:B------:R-:W-:Y:S02]  /*0570*/  IMAD.IADD R25, R25, 0x1, R2 ;  /* 0x0000000119197824 */ /* 0x000fe400078e0202 */
[----:B------:R-:W-:-:S02]  /*0580*/  VIADD R2, R24, 0x1 ;  /* 0x0000000118027836 */ /* 0x000fc40000000000 */
[----:B------:R-:W-:Y:S02]  /*0590*/  IMAD R27, R25, 0x40, R26 ;  /* 0x00000040191b7824 */ /* 0x000fe400078e021a */
[C---:B------:R-:W-:Y:S01]  /*05a0*/  VIADD R0, R24.reuse, 0x3 ;  /* 0x0000000318007836 */ /* 0x040fe20000000000 */
[----:B------:R0:W-:Y:S01]  /*05b0*/  STL [R1], R2 ;  /* 0x0000000201007387 */ /* 0x0001e20000100800 */
[C---:B------:R-:W-:Y:S02]  /*05c0*/  VIADD R19, R24.reuse, 0x4 ;  /* 0x0000000418137836 */ /* 0x040fe40000000000 */
[C---:B------:R-:W-:Y:S01]  /*05d0*/  VIADD R13, R24.reuse, 0x5 ;  /* 0x00000005180d7836 */ /* 0x040fe20000000000 */
[----:B------:R1:W-:Y:S01]  /*05e0*/  STL [R1+0x754], R27 ;  /* 0x0007541b01007387 */ /* 0x0003e20000100800 */
[C---:B------:R-:W-:Y:S02]  /*05f0*/  VIADD R14, R24.reuse, 0x7 ;  /* 0x00000007180e7836 */ /* 0x040fe40000000000 */
[----:B------:R-:W-:-:S02]  /*0600*/  VIADD R3, R24, 0x8 ;  /* 0x0000000818037836 */ /* 0x000fc40000000000 */
[C---:B------:R-:W-:Y:S02]  /*0610*/  VIADD R12, R24.reuse, 0x9 ;  /* 0x00000009180c7836 */ /* 0x040fe40000000000 */
[C---:B0-----:R-:W-:Y:S02]  /*0620*/  VIADD R2, R24.reuse, 0x6 ;  /* 0x0000000618027836 */ /* 0x041fe40000000000 */
[C---:B------:R-:W-:Y:S02]  /*0630*/  VIADD R18, R24.reuse, 0xa ;  /* 0x0000000a18127836 */ /* 0x040fe40000000000 */
[C---:B------:R-:W-:Y:S02]  /*0640*/  VIADD R22, R24.reuse, 0xb ;  /* 0x0000000b18167836 */ /* 0x040fe40000000000 */
[C---:B------:R-:W-:Y:S02]  /*0650*/  VIADD R21, R24.reuse, 0xc ;  /* 0x0000000c18157836 */ /* 0x040fe40000000000 */
[----:B------:R-:W-:-:S02]  /*0660*/  VIADD R23, R24, 0xd ;  /* 0x0000000d18177836 */ /* 0x000fc40000000000 */
[C---:B------:R-:W-:Y:S02]  /*0670*/  VIADD R20, R24.reuse, 0xe ;  /* 0x0000000e18147836 */ /* 0x040fe40000000000 */
[----:B------:R-:W-:Y:S01]  /*0680*/  VIADD R24, R24, 0xf ;  /* 0x0000000f18187836 */ /* 0x000fe20000000000 */
[----:B-1----:R-:W-:Y:S06]  /*0690*/  @!P0 BRA `(.L_x_0) ;  /* 0x0000011c00f88947 */ /* 0x002fec0003800000 */
[----:B------:R-:W-:Y:S01]  /*06a0*/  IABS R7, R16 ;  /* 0x0000001000077213 */ /* 0x000fe20000000000 */
[----:B------:R0:W-:Y:S01]  /*06b0*/  STL [R1+0x790], R17 ;  /* 0x0007901101007387 */ /* 0x0001e20000100800 */
[----:B------:R-:W-:Y:S01]  /*06c0*/  IABS R8, R27 ;  /* 0x0000001b00087213 */ /* 0x000fe20000000000 */
[----:B------:R-:W-:Y:S01]  /*06d0*/  ULDC UR5, c[0x0][0x23c] ;  /* 0x00008f0000057ab9 */ /* 0x000fe20000000800 */
[----:B------:R-:W1:Y:S01]  /*06e0*/  I2F.RP R10, R7 ;  /* 0x00000007000a7306 */ /* 0x000e620000209400 */
[----:B------:R-:W-:Y:S01]  /*06f0*/  ISETP.GE.AND P3, PT, R27, RZ, PT ;  /* 0x000000ff1b00720c */ /* 0x000fe20003f66270 */
[----:B------:R-:W-:Y:S01]  /*0700*/  ULDC.64 UR6, c[0x0][0x218] ;  /* 0x0000860000067ab9 */ /* 0x000fe20000000a00 */
[----:B------:R-:W-:Y:S02]  /*0710*/  ISETP.NE.AND P4, PT, R16, RZ, PT ;  /* 0x000000ff1000720c */ /* 0x000fe40003f85270 */
[----:B------:R-:W-:Y:S02]  /*0720*/  IABS R6, R17 ;  /* 0x0000001100067213 */ /* 0x000fe40000000000 */
[----:B------:R-:W-:-:S02]  /*0730*/  ISETP.GE.AND P2, PT, R20, RZ, PT ;  /* 0x000000ff1400720c */ /* 0x000fc40003f46270 */
[----:B------:R-:W2:Y:S01]  /*0740*/  I2F.RP R26, R6 ;  /* 0x00000006001a7306 */ /* 0x000ea20000209400 */
[----:B------:R-:W-:-:S07]  /*0750*/  ISETP.GE.AND P1, PT, R24, RZ, PT ;  /* 0x000000ff1800720c */ /* 0x000fce0003f26270 */
[----:B-1----:R-:W1:Y:S08]  /*0760*/  MUFU.RCP R10, R10 ;  /* 0x0000000a000a7308 */ /* 0x002e700000001000 */
[----:B--2---:R-:W2:Y:S01]  /*0770*/  MUFU.RCP R25, R26 ;  /* 0x0000001a00197308 */ /* 0x004ea20000001000 */
[----:B-1----:R-:W-:Y:S01]  /*0780*/  VIADD R11, R10, 0xffffffe ;  /* 0x0ffffffe0a0b7836 */ /* 0x002fe20000000000 */
[----:B------:R-:W-:-:S06]  /*0790*/  IABS R10, R24 ;  /* 0x00000018000a7213 */ /* 0x000fcc0000000000 */
[----:B------:R-:W1:Y:S01]  /*07a0*/  F2I.FTZ.U32.TRUNC.NTZ R5, R11 ;  /* 0x0000000b00057305 */ /* 0x000e62000021f000 */
[----:B--2---:R-:W-:Y:S02]  /*07b0*/  VIADD R25, R25, 0xffffffe ;  /* 0x0ffffffe19197836 */ /* 0x004fe40000000000 */
[----:B-1----:R-:W-:-:S04]  /*07c0*/  IMAD.MOV R4, RZ, RZ, -R5 ;  /* 0x000000ffff047224 */ /* 0x002fc800078e0a05 */
[----:B------:R-:W-:Y:S02]  /*07d0*/  IMAD R9, R4, R7, RZ ;  /* 0x0000000704097224 */ /* 0x000fe400078e02ff */
[----:B------:R-:W-:-:S04]  /*07e0*/  IMAD.MOV.U32 R4, RZ, RZ, RZ ;  /* 0x000000ffff047224 */ /* 0x000fc800078e00ff */
[----:B------:R-:W-:Y:S02]  /*07f0*/  IMAD.HI.U32 R4, R5, R9, R4 ;  /* 0x0000000905047227 */ /* 0x000fe400078e0004 */
[----:B------:R-:W1:Y:S04]  /*0800*/  F2I.FTZ.U32.TRUNC.NTZ R5, R25 ;  /* 0x0000001900057305 */ /* 0x000e68000021f000 */
[----:B------:R-:W-:-:S04]  /*0810*/  IMAD.HI.U32 R4, R4, R8, RZ ;  /* 0x0000000804047227 */ /* 0x000fc800078e00ff */
[----:B------:R-:W-:-:S04]  /*0820*/  IMAD.MOV R4, RZ, RZ, -R4 ;  /* 0x000000ffff047224 */ /* 0x000fc800078e0a04 */
[C---:B------:R-:W-:Y:S01]  /*0830*/  IMAD R9, R7.reuse, R4, R8 ;  /* 0x0000000407097224 */ /* 0x040fe200078e0208 */
[----:B------:R-:W-:Y:S01]  /*0840*/  IABS R8, R20 ;  /* 0x0000001400087213 */ /* 0x000fe20000000000 */
[----:B------:R-:W-:Y:S02]  /*0850*/  IMAD.MOV.U32 R4, RZ, RZ, RZ ;  /* 0x000000ffff047224 */ /* 0x000fe400078e00ff */
[----:B-1----:R-:W-:Y:S01]  /*0860*/  IMAD.MOV R11, RZ, RZ, -R5 ;  /* 0x000000ffff0b7224 */ /* 0x002fe200078e0a05 */
[----:B------:R-:W-:-:S03]  /*0870*/  ISETP.GT.U32.AND P0, PT, R7, R9, PT ;  /* 0x000000090700720c */ /* 0x000fc60003f04070 */
[----:B------:R-:W-:-:S04]  /*0880*/  IMAD R11, R11, R6, RZ ;  /* 0x000000060b0b7224 */ /* 0x000fc800078e02ff */
[----:B------:R-:W-:-:S04]  /*0890*/  IMAD.HI.U32 R5, R5, R11, R4 ;  /* 0x0000000b05057227 */ /* 0x000fc800078e0004 */
[----:B------:R-:W-:Y:S01]  /*08a0*/  IMAD.MOV.U32 R4, RZ, RZ, R10 ;  /* 0x000000ffff047224 */ /* 0x000fe200078e000a */
[----:B------:R-:W-:Y:S01]  /*08b0*/  IABS R10, R23 ;  /* 0x00000017000a7213 */ /* 0x000fe20000000000 */
[----:B------:R-:W-:Y:S02]  /*08c0*/  @!P0 IMAD.IADD R9, R9, 0x1, -R7 ;  /* 0x0000000109098824 */ /* 0x000fe400078e0a07 */
[----:B------:R-:W-:-:S03]  /*08d0*/  IMAD.HI.U32 R25, R5, R4, RZ ;  /* 0x0000000405197227 */ /* 0x000fc600078e00ff */
[----:B------:R-:W-:Y:S01]  /*08e0*/  ISETP.GT.U32.AND P0, PT, R7, R9, PT ;  /* 0x000000090700720c */ /* 0x000fe20003f04070 */
[----:B------:R-:W-:-:S04]  /*08f0*/  IMAD.HI.U32 R11, R5, R8, RZ ;  /* 0x00000008050b7227 */ /* 0x000fc800078e00ff */
[----:B------:R-:W-:Y:S02]  /*0900*/  IMAD.MOV R25, RZ, RZ, -R25 ;  /* 0x000000ffff197224 */ /* 0x000fe400078e0a19 */
[----:B------:R-:W-:Y:S02]  /*0910*/  IMAD.MOV R11, RZ, RZ, -R11 ;  /* 0x000000ffff0b7224 */ /* 0x000fe400078e0a0b */
[C---:B------:R-:W-:Y:S02]  /*0920*/  IMAD R4, R6.reuse, R25, R4 ;  /* 0x0000001906047224 */ /* 0x040fe400078e0204 */
[C---:B------:R-:W-:Y:S01]  /*0930*/  IMAD R8, R6.reuse, R11, R8 ;  /* 0x0000000b06087224 */ /* 0x040fe200078e0208 */
[----:B------:R-:W-:Y:S01]  /*0940*/  IABS R11, R21 ;  /* 0x00000015000b7213 */ /* 0x000fe20000000000 */
[----:B------:R-:W-:Y:S01]  /*0950*/  @!P0 IMAD.IADD R9, R9, 0x1, -R7 ;  /* 0x0000000109098824 */ /* 0x000fe200078e0a07 */
[C---:B------:R-:W-:Y:S01]  /*0960*/  ISETP.GT.U32.AND P5, PT, R6.reuse, R4, PT ;  /* 0x000000040600720c */ /* 0x040fe20003fa4070 */
[----:B------:R-:W-:Y:S01]  /*0970*/  IMAD.HI.U32 R7, R5, R10, RZ ;  /* 0x0000000a05077227 */ /* 0x000fe200078e00ff */
[----:B------:R-:W-:-:S02]  /*0980*/  ISETP.GT.U32.AND P6, PT, R6, R8, PT ;  /* 0x000000080600720c */ /* 0x000fc40003fc4070 */
[----:B------:R-:W-:Y:S01]  /*0990*/  ISETP.GE.AND P0, PT, R23, RZ, PT ;  /* 0x000000ff1700720c */ /* 0x000fe20003f06270 */
[----:B0-----:R-:W-:Y:S01]  /*09a0*/  IMAD.MOV.U32 R17, RZ, RZ, R9 ;  /* 0x000000ffff117224 */ /* 0x001fe200078e0009 */
[----:B------:R-:W-:Y:S01]  /*09b0*/  IABS R23, R22 ;  /* 0x0000001600177213 */ /* 0x000fe20000000000 */
[----:B------:R-:W-:Y:S02]  /*09c0*/  IMAD.MOV R7, RZ, RZ, -R7 ;  /* 0x000000ffff077224 */ /* 0x000fe400078e0a07 */
[----:B------:R-:W-:Y:S01]  /*09d0*/  @!P3 IMAD.MOV R17, RZ, RZ, -R17 ;  /* 0x000000ffff11b224 */ /* 0x000fe200078e0a11 */
[----:B------:R-:W-:Y:S01]  /*09e0*/  @!P4 LOP3.LUT R17, RZ, R16, RZ, 0x33, !PT ;  /* 0x00000010ff11c212 */ /* 0x000fe200078e33ff */
[----:B------:R-:W-:-:S04]  /*09f0*/  IMAD R9, R6, R7, R10 ;  /* 0x0000000706097224 */ /* 0x000fc800078e020a */
[----:B------:R0:W-:Y:S04]  /*0a00*/  STL [R1+0x70], R17 ;  /* 0x0000701101007387 */ /* 0x0001e80000100800 */
[----:B0-----:R-:W2:Y:S01]  /*0a10*/  LDL.LU R17, [R1] ;  /* 0x0000000001117983 */ /* 0x001ea20000300800 */
[--C-:B------:R-:W-:Y:S01]  /*0a20*/  @!P5 IMAD.IADD R4, R4, 0x1, -R6.reuse ;  /* 0x000000010404d824 */ /* 0x100fe200078e0a06 */
[----:B------:R-:W-:Y:S01]  /*0a30*/  ISETP.GT.U32.AND P3, PT, R6, R9, PT ;  /* 0x000000090600720c */ /* 0x000fe20003f64070 */
[----:B------:R-:W-:Y:S01]  /*0a40*/  @!P6 IMAD.IADD R8, R8, 0x1, -R6 ;  /* 0x000000010808e824 */ /* 0x000fe200078e0a06 */
[----:B------:R-:W-:Y:S01]  /*0a50*/  IABS R24, R18 ;  /* 0x0000001200187213 */ /* 0x000fe20000000000 */
[----:B------:R-:W-:Y:S01]  /*0a60*/  IMAD.HI.U32 R16, R5, R11, RZ ;  /* 0x0000000b05107227 */ /* 0x000fe200078e00ff */
[----:B------:R-:W-:-:S02]  /*0a70*/  ISETP.GT.U32.AND P6, PT, R6, R4, PT ;  /* 0x000000040600720c */ /* 0x000fc40003fc4070 */
[C---:B------:R-:W-:Y:S01]  /*0a80*/  ISETP.GT.U32.AND P5, PT, R6.reuse, R8, PT ;  /* 0x000000080600720c */ /* 0x040fe20003fa4070 */
[----:B------:R-:W-:Y:S01]  /*0a90*/  IMAD.HI.U32 R20, R5, R23, RZ ;  /* 0x0000001705147227 */ /* 0x000fe200078e00ff */
[----:B------:R-:W-:Y:S02]  /*0aa0*/  IABS R7, R12 ;  /* 0x0000000c00077213 */ /* 0x000fe40000000000 */
[----:B------:R-:W-:Y:S01]  /*0ab0*/  IABS R25, R3 ;  /* 0x0000000300197213 */ /* 0x000fe20000000000 */
[----:B------:R-:W-:Y:S01]  /*0ac0*/  IMAD.MOV R16, RZ, RZ, -R16 ;  /* 0x000000ffff107224 */ /* 0x000fe200078e0a10 */
[----:B------:R-:W-:Y:S01]  /*0ad0*/  IABS R26, R14 ;  /* 0x0000000e001a7213 */ /* 0x000fe20000000000 */
[----:B------:R-:W-:Y:S01]  /*0ae0*/  IMAD.MOV R20, RZ, RZ, -R20 ;  /* 0x000000ffff147224 */ /* 0x000fe200078e0a14 */
[----:B------:R-:W-:Y:S01]  /*0af0*/  ISETP.GE.AND P4, PT, R21, RZ, PT ;  /* 0x000000ff1500720c */ /* 0x000fe20003f86270 */
[C---:B------:R-:W-:Y:S01]  /*0b00*/  IMAD R16, R6.reuse, R16, R11 ;  /* 0x0000001006107224 */ /* 0x040fe200078e020b */
[----:B------:R-:W-:Y:S01]  /*0b10*/  IABS R21, R13 ;  /* 0x0000000d00157213 */ /* 0x000fe20000000000 */
[----:B------:R-:W-:Y:S01]  /*0b20*/  IMAD R23, R6, R20, R23 ;  /* 0x0000001406177224 */ /* 0x000fe200078e0217 */
[----:B------:R-:W-:Y:S01]  /*0b30*/  IABS R20, R2 ;  /* 0x0000000200147213 */ /* 0x000fe20000000000 */
[--C-:B------:R-:W-:Y:S01]  /*0b40*/  @!P6 IMAD.IADD R4, R4, 0x1, -R6.reuse ;  /* 0x000000010404e824 */ /* 0x100fe200078e0a06 */
[----:B------:R-:W-:Y:S01]  /*0b50*/  ISETP.GT.U32.AND P6, PT, R6, R16, PT ;  /* 0x000000100600720c */ /* 0x000fe20003fc4070 */
[--C-:B------:R-:W-:Y:S01]  /*0b60*/  @!P5 IMAD.IADD R8, R8, 0x1, -R6.reuse ;  /* 0x000000010808d824 */ /* 0x100fe200078e0a06 */
[----:B------:R-:W-:Y:S01]  /*0b70*/  ISETP.GT.U32.AND P5, PT, R6, R23, PT ;  /* 0x000000170600720c */ /* 0x000fe20003fa4070 */
[----:B------:R-:W-:Y:S01]  /*0b80*/  @!P3 IMAD.IADD R9, R9, 0x1, -R6 ;  /* 0x000000010909b824 */ /* 0x000fe200078e0a06 */
[----:B------:R-:W-:Y:S01]  /*0b90*/  ISETP.GE.AND P3, PT, R22, RZ, PT ;  /* 0x000000ff1600720c */ /* 0x000fe20003f66270 */
[----:B------:R-:W-:-:S04]  /*0ba0*/  IMAD.HI.U32 R10, R5, R24, RZ ;  /* 0x00000018050a7227 */ /* 0x000fc800078e00ff */
[----:B------:R-:W-:Y:S02]  /*0bb0*/  IMAD.MOV R10, RZ, RZ, -R10 ;  /* 0x000000ffff0a7224 */ /* 0x000fe400078e0a0a */
[----:B------:R-:W-:-:S04]  /*0bc0*/  IMAD.HI.U32 R22, R5, R7, RZ ;  /* 0x0000000705167227 */ /* 0x000fc800078e00ff */
[--C-:B------:R-:W-:Y:S01]  /*0bd0*/  @!P6 IMAD.IADD R16, R16, 0x1, -R6.reuse ;  /* 0x000000011010e824 */ /* 0x100fe200078e0a06 */
[C---:B------:R-:W-:Y:S01]  /*0be0*/  ISETP.GT.U32.AND P6, PT, R6.reuse, R9, PT ;  /* 0x000000090600720c */ /* 0x040fe20003fc4070 */
[----:B------:R-:W-:Y:S02]  /*0bf0*/  @!P5 IMAD.IADD R23, R23, 0x1, -R6 ;  /* 0x000000011717d824 */ /* 0x000fe400078e0a06 */
[C---:B------:R-:W-:Y:S01]  /*0c00*/  IMAD R24, R6.reuse, R10, R24 ;  /* 0x0000000a06187224 */ /* 0x040fe200078e0218 */
[----:B------:R-:W-:Y:S01]  /*0c10*/  ISETP.GT.U32.AND P5, PT, R6, R16, PT ;  /* 0x000000100600720c */ /* 0x000fe20003fa4070 */
[----:B------:R-:W-:Y:S02]  /*0c20*/  IMAD.MOV R22, RZ, RZ, -R22 ;  /* 0x000000ffff167224 */ /* 0x000fe400078e0a16 */
[----:B------:R-:W-:-:S04]  /*0c30*/  IMAD.HI.U32 R11, R5, R25, RZ ;  /* 0x00000019050b7227 */ /* 0x000fc800078e00ff */
[C---:B------:R-:W-:Y:S02]  /*0c40*/  IMAD R22, R6.reuse, R22, R7 ;  /* 0x0000001606167224 */ /* 0x040fe400078e0207 */
[----:B------:R-:W-:Y:S01]  /*0c50*/  @!P6 IMAD.IADD R9, R9, 0x1, -R6 ;  /* 0x000000010909e824 */ /* 0x000fe200078e0a06 */
[----:B------:R-:W-:Y:S01]  /*0c60*/  ISETP.GT.U32.AND P6, PT, R6, R24, PT ;  /* 0x000000180600720c */ /* 0x000fe20003fc4070 */
[----:B------:R-:W-:-:S04]  /*0c70*/  IMAD.HI.U32 R7, R5, R26, RZ ;  /* 0x0000001a05077227 */ /* 0x000fc800078e00ff */
[----:B------:R-:W-:Y:S01]  /*0c80*/  @!P5 IMAD.IADD R16, R16, 0x1, -R6 ;  /* 0x000000011010d824 */ /* 0x000fe200078e0a06 */
[----:B------:R-:W-:Y:S01]  /*0c90*/  ISETP.GT.U32.AND P5, PT, R6, R22, PT ;  /* 0x000000160600720c */ /* 0x000fe20003fa4070 */
[----:B------:R-:W-:-:S04]  /*0ca0*/  IMAD.HI.U32 R10, R5, R20, RZ ;  /* 0x00000014050a7227 */ /* 0x000fc800078e00ff */
[----:B------:R-:W-:Y:S02]  /*0cb0*/  IMAD.MOV R11, RZ, RZ, -R11 ;  /* 0x000000ffff0b7224 */ /* 0x000fe400078e0a0b */
[----:B------:R-:W-:Y:S02]  /*0cc0*/  IMAD.MOV R7, RZ, RZ, -R7 ;  /* 0x000000ffff077224 */ /* 0x000fe400078e0a07 */
[----:B------:R-:W-:Y:S02]  /*0cd0*/  IMAD.MOV R10, RZ, RZ, -R10 ;  /* 0x000000ffff0a7224 */ /* 0x000fe400078e0a0a */
[C---:B------:R-:W-:Y:S01]  /*0ce0*/  IMAD R25, R6.reuse, R11, R25 ;  /* 0x0000000b06197224 */ /* 0x040fe200078e0219 */
[----:B------:R-:W-:Y:S01]  /*0cf0*/  IABS R11, R15 ;  /* 0x0000000f000b7213 */ /* 0x000fe20000000000 */
[C---:B------:R-:W-:Y:S01]  /*0d00*/  IMAD R26, R6.reuse, R7, R26 ;  /* 0x00000007061a7224 */ /* 0x040fe200078e021a */
[----:B------:R-:W-:Y:S01]  /*0d10*/  IABS R7, R19 ;  /* 0x0000001300077213 */ /* 0x000fe20000000000 */
[----:B------:R-:W-:Y:S01]  /*0d20*/  IMAD R20, R6, R10, R20 ;  /* 0x0000000a06147224 */ /* 0x000fe200078e0214 */
[----:B------:R-:W-:Y:S01]  /*0d30*/  IABS R10, R0 ;  /* 0x00000000000a7213 */ /* 0x000fe20000000000 */
[----:B------:R-:W-:Y:S01]  /*0d40*/  @!P6 IMAD.IADD R24, R24, 0x1, -R6 ;  /* 0x000000011818e824 */ /* 0x000fe200078e0a06 */
[C---:B------:R-:W-:Y:S01]  /*0d50*/  ISETP.GT.U32.AND P6, PT, R6.reuse, R25, PT ;  /* 0x000000190600720c */ /* 0x040fe20003fc4070 */
[----:B------:R-:W-:Y:S01]  /*0d60*/  @!P1 IMAD.MOV R4, RZ, RZ, -R4 ;  /* 0x000000ffff049224 */ /* 0x000fe200078e0a04 */
[----:B------:R-:W-:Y:S01]  /*0d70*/  ISETP.GT.U32.AND P1, PT, R6, R23, PT ;  /* 0x000000170600720c */ /* 0x000fe20003f24070 */
[----:B------:R-:W-:Y:S01]  /*0d80*/  @!P5 IMAD.IADD R22, R22, 0x1, -R6 ;  /* 0x000000011616d824 */ /* 0x000fe200078e0a06 */
[----:B------:R-:W-:Y:S01]  /*0d90*/  ISETP.GT.U32.AND P5, PT, R6, R26, PT ;  /* 0x0000001a0600720c */ /* 0x000fe20003fa4070 */
[----:B------:R-:W-:-:S04]  /*0da0*/  IMAD.HI.U32 R29, R5, R10, RZ ;  /* 0x0000000a051d7227 */ /* 0x000fc800078e00ff */
[----:B------:R-:W-:Y:S02]  /*0db0*/  IMAD.MOV R29, RZ, RZ, -R29 ;  /* 0x000000ffff1d7224 */ /* 0x000fe400078e0a1d */
[----:B------:R-:W-:-:S04]  /*0dc0*/  IMAD.HI.U32 R27, R5, R7, RZ ;  /* 0x00000007051b7227 */ /* 0x000fc800078e00ff */
[----:B------:R-:W-:Y:S01]  /*0dd0*/  @!P6 IMAD.IADD R25, R25, 0x1, -R6 ;  /* 0x000000011919e824 */ /* 0x000fe200078e0a06 */
[C---:B------:R-:W-:Y:S01]  /*0de0*/  ISETP.GT.U32.AND P6, PT, R6.reuse, R24, PT ;  /* 0x000000180600720c */ /* 0x040fe20003fc4070 */
[----:B------:R-:W-:Y:S02]  /*0df0*/  IMAD R10, R6, R29, R10 ;  /* 0x0000001d060a7224 */ /* 0x000fe400078e020a */
[----:B------:R-:W3:Y:S01]  /*0e00*/  LDL R29, [R1+0x72c] ;  /* 0x00072c00011d7983 */ /* 0x000ee20000100800 */
[--C-:B------:R-:W-:Y:S01]  /*0e10*/  @!P1 IMAD.IADD R23, R23, 0x1, -R6.reuse ;  /* 0x0000000117179824 */ /* 0x100fe200078e0a06 */
[----:B------:R-:W-:Y:S01]  /*0e20*/  ISETP.GE.AND P1, PT, R18, RZ, PT ;  /* 0x000000ff1200720c */ /* 0x000fe20003f26270 */
[----:B------:R-:W-:Y:S01]  /*0e30*/  @!P5 IMAD.IADD R26, R26, 0x1, -R6 ;  /* 0x000000011a1ad824 */ /* 0x000fe200078e0a06 */
[----:B------:R-:W-:Y:S01]  /*0e40*/  ISETP.GT.U32.AND P5, PT, R6, R22, PT ;  /* 0x000000160600720c */ /* 0x000fe20003fa4070 */
[----:B------:R-:W-:-:S04]  /*0e50*/  IMAD.HI.U32 R18, R5, R21, RZ ;  /* 0x0000001505127227 */ /* 0x000fc800078e00ff */
[----:B------:R-:W-:Y:S02]  /*0e60*/  IMAD.MOV R18, RZ, RZ, -R18 ;  /* 0x000000ffff127224 */ /* 0x000fe400078e0a12 */
[--C-:B------:R-:W-:Y:S01]  /*0e70*/  @!P6 IMAD.IADD R24, R24, 0x1, -R6.reuse ;  /* 0x000000011818e824 */ /* 0x100fe200078e0a06 */
[C---:B------:R-:W-:Y:S01]  /*0e80*/  ISETP.GT.U32.AND P6, PT, R6.reuse, R20, PT ;  /* 0x000000140600720c */ /* 0x040fe20003fc4070 */
[C---:B------:R-:W-:Y:S02]  /*0e90*/  IMAD R21, R6.reuse, R18, R21 ;  /* 0x0000001206157224 */ /* 0x040fe400078e0215 */
[----:B------:R-:W-:Y:S01]  /*0ea0*/  @!P0 IMAD.MOV R9, RZ, RZ, -R9 ;  /* 0x000000ffff098224 */ /* 0x000fe200078e0a09 */
[----:B------:R-:W-:Y:S01]  /*0eb0*/  ISETP.GT.U32.AND P0, PT, R6, R26, PT ;  /* 0x0000001a0600720c */ /* 0x000fe20003f04070 */
[----:B------:R-:W-:Y:S01]  /*0ec0*/  @!P5 IMAD.IADD R22, R22, 0x1, -R6 ;  /* 0x000000011616d824 */ /* 0x000fe200078e0a06 */
[----:B------:R-:W-:Y:S01]  /*0ed0*/  ISETP.GT.U32.AND P5, PT, R6, R21, PT ;  /* 0x000000150600720c */ /* 0x000fe20003fa4070 */
[----:B------:R-:W-:-:S02]  /*0ee0*/  IMAD.MOV R27, RZ, RZ, -R27 ;  /* 0x000000ffff1b7224 */ /* 0x000fc400078e0a1b */
[----:B------:R-:W-:Y:S01]  /*0ef0*/  @!P2 IMAD.MOV R8, RZ, RZ, -R8 ;  /* 0x000000ffff08a224 */ /* 0x000fe200078e0a08 */
[C---:B------:R-:W-:Y:S01]  /*0f00*/  ISETP.GT.U32.AND P2, PT, R6.reuse, R25, PT ;  /* 0x000000190600720c */ /* 0x040fe20003f44070 */
[----:B------:R-:W-:Y:S02]  /*0f10*/  IMAD R7, R6, R27, R7 ;  /* 0x0000001b06077224 */ /* 0x000fe400078e0207 */
[----:B------:R-:W-:Y:S02]  /*0f20*/  @!P6 IMAD.IADD R20, R20, 0x1, -R6 ;  /* 0x000000011414e824 */ /* 0x000fe400078e0a06 */
[----:B------:R-:W-:-:S04]  /*0f30*/  IMAD.HI.U32 R28, R5, R11, RZ ;  /* 0x0000000b051c7227 */ /* 0x000fc800078e00ff */
[--C-:B------:R-:W-:Y:S01]  /*0f40*/  @!P5 IMAD.IADD R21, R21, 0x1, -R6.reuse ;  /* 0x000000011515d824 */ /* 0x100fe200078e0a06 */
[----:B------:R-:W-:Y:S01]  /*0f50*/  ISETP.GT.U32.AND P5, PT, R6, R20, PT ;  /* 0x000000140600720c */ /* 0x000fe20003fa4070 */
[----:B------:R-:W-:Y:S01]  /*0f60*/  @!P0 IMAD.IADD R26, R26, 0x1, -R6 ;  /* 0x000000011a1a8824 */ /* 0x000fe200078e0a06 */
[----:B------:R-:W-:Y:S01]  /*0f70*/  ISETP.GE.AND P0, PT, R12, RZ, PT ;  /* 0x000000ff0c00720c */ /* 0x000fe20003f06270 */
[----:B------:R-:W-:Y:S02]  /*0f80*/  IMAD.MOV R28, RZ, RZ, -R28 ;  /* 0x000000ffff1c7224 */ /* 0x000fe400078e0a1c */
[----:B------:R-:W-:Y:S01]  /*0f90*/  @!P2 IMAD.IADD R25, R25, 0x1, -R6 ;  /* 0x000000011919a824 */ /* 0x000fe200078e0a06 */
[----:B------:R-:W-:-:S07]  /*0fa0*/  ISETP.GT.U32.AND P2, PT, R6, R7, PT ;  /* 0x000000070600720c */ /* 0x000fce0003f44070 */
[----:B------:R-:W-:Y:S01]  /*0fb0*/  @!P5 IMAD.IADD R20, R20, 0x1, -R6 ;  /* 0x000000011414d824 */ /* 0x000fe200078e0a06 */
[----:B--2---:R-:W-:-:S05]  /*0fc0*/  IABS R18, R17 ;  /* 0x0000001100127213 */ /* 0x004fca0000000000 */
[----:B------:R-:W-:-:S04]  /*0fd0*/  IMAD.HI.U32 R27, R5, R18, RZ ;  /* 0x00000012051b7227 */ /* 0x000fc800078e00ff */
[----:B------:R-:W-:-:S04]  /*0fe0*/  IMAD.MOV R27, RZ, RZ, -R27 ;  /* 0x000000ffff1b7224 */ /* 0x000fc800078e0a1b */
[----:B------:R-:W-:-:S05]  /*0ff0*/  IMAD R12, R6, R27, R18 ;  /* 0x0000001b060c7224 */ /* 0x000fca00078e0212 */
[----:B------:R-:W-:-:S13]  /*1000*/  ISETP.GT.U32.AND P5, PT, R6, R12, PT ;  /* 0x0000000c0600720c */ /* 0x000fda0003fa4070 */
[----:B------:R-:W-:-:S05]  /*1010*/  @!P5 IMAD.IADD R12, R12, 0x1, -R6 ;  /* 0x000000010c0cd824 */ /* 0x000fca00078e0a06 */
[----:B------:R-:W-:-:S13]  /*1020*/  ISETP.GT.U32.AND P5, PT, R6, R12, PT ;  /* 0x0000000c0600720c */ /* 0x000fda0003fa4070 */
[--C-:B------:R-:W-:Y:S01]  /*1030*/  @!P5 IMAD.IADD R12, R12, 0x1, -R6.reuse ;  /* 0x000000010c0cd824 */ /* 0x100fe200078e0a06 */
[----:B------:R-:W-:Y:S02]  /*1040*/  ISETP.GE.AND P5, PT, R17, RZ, PT ;  /* 0x000000ff1100720c */ /* 0x000fe40003fa6270 */
[----:B------:R-:W2:Y:S01]  /*1050*/  LDL.LU R17, [R1+0x790] ;  /* 0x0007900001117983 */ /* 0x000ea20000300800 */
[C---:B------:R-:W-:Y:S02]  /*1060*/  IMAD R11, R6.reuse, R28, R11 ;  /* 0x0000001c060b7224 */ /* 0x040fe400078e020b */
[----:B------:R-:W-:Y:S02]  /*1070*/  IMAD.MOV.U32 R18, RZ, RZ, R23 ;  /* 0x000000ffff127224 */ /* 0x000fe400078e0017 */
[----:B------:R-:W-:Y:S01]  /*1080*/  @!P2 IMAD.IADD R7, R7, 0x1, -R6 ;  /* 0x000000010707a824 */ /* 0x000fe200078e0a06 */
[C---:B------:R-:W-:Y:S02]  /*1090*/  ISETP.GT.U32.AND P2, PT, R6.reuse, R11, PT ;  /* 0x0000000b0600720c */ /* 0x040fe40003f44070 */
[C---:B------:R-:W-:Y:S01]  /*10a0*/  ISETP.GT.U32.AND P6, PT, R6.reuse, R10, PT ;  /* 0x0000000a0600720c */ /* 0x040fe20003fc4070 */
[----:B------:R-:W-:Y:S01]  /*10b0*/  @!P3 IMAD.MOV R18, RZ, RZ, -R18 ;  /* 0x000000ffff12b224 */ /* 0x000fe200078e0a12 */
[----:B------:R-:W-:-:S02]  /*10c0*/  ISETP.GT.U32.AND P3, PT, R6, R7, PT ;  /* 0x000000070600720c */ /* 0x000fc40003f64070 */
[----:B---3--:R-:W-:-:S05]  /*10d0*/  IABS R28, R29 ;  /* 0x0000001d001c7213 */ /* 0x008fca0000000000 */
[----:B------:R-:W-:-:S04]  /*10e0*/  IMAD.MOV.U32 R27, RZ, RZ, R28 ;  /* 0x000000ffff1b7224 */ /* 0x000fc800078e001c */
[----:B------:R-:W-:-:S04]  /*10f0*/  IMAD.HI.U32 R23, R5, R27, RZ ;  /* 0x0000001b05177227 */ /* 0x000fc800078e00ff */
[----:B------:R-:W-:Y:S02]  /*1100*/  IMAD.MOV.U32 R5, RZ, RZ, R24 ;  /* 0x000000ffff057224 */ /* 0x000fe400078e0018 */
[----:B------:R-:W0:Y:S01]  /*1110*/  S2R R24, SR_TID.X ;  /* 0x0000000000187919 */ /* 0x000e220000002100 */
[----:B------:R-:W1:Y:S01]  /*1120*/  S2R R28, SR_TID.X ;  /* 0x00000000001c7919 */ /* 0x000e620000002100 */
[--C-:B------:R-:W-:Y:S02]  /*1130*/  @!P2 IMAD.IADD R11, R11, 0x1, -R6.reuse ;  /* 0x000000010b0ba824 */ /* 0x100fe400078e0a06 */
[----:B------:R-:W-:-:S03]  /*1140*/  @!P6 IMAD.IADD R10, R10, 0x1, -R6 ;  /* 0x000000010a0ae824 */ /* 0x000fc600078e0a06 */
[C---:B------:R-:W-:Y:S01]  /*1150*/  ISETP.GT.U32.AND P2, PT, R6.reuse, R11, PT ;  /* 0x0000000b0600720c */ /* 0x040fe20003f44070 */
[----:B------:R-:W-:Y:S02]  /*1160*/  IMAD.MOV R23, RZ, RZ, -R23 ;  /* 0x000000ffff177224 */ /* 0x000fe400078e0a17 */
[----:B------:R-:W-:Y:S01]  /*1170*/  @!P4 IMAD.MOV R16, RZ, RZ, -R16 ;  /* 0x000000ffff10c224 */ /* 0x000fe200078e0a10 */
[C---:B------:R-:W-:Y:S01]  /*1180*/  ISETP.GT.U32.AND P4, PT, R6.reuse, R21, PT ;  /* 0x000000150600720c */ /* 0x040fe20003f84070 */
[C---:B------:R-:W-:Y:S01]  /*1190*/  IMAD R23, R6.reuse, R23, R27 ;  /* 0x0000001706177224 */ /* 0x040fe200078e021b */
[----:B------:R-:W-:Y:S01]  /*11a0*/  ISETP.GT.U32.AND P6, PT, R6, R10, PT ;  /* 0x0000000a0600720c */ /* 0x000fe20003fc4070 */
[----:B------:R-:W3:Y:S01]  /*11b0*/  LDC R27, c[0x0][0x230] ;  /* 0x00008c00ff1b7b82 */ /* 0x000ee20000000800 */
[----:B------:R-:W-:Y:S01]  /*11c0*/  @!P3 IMAD.IADD R7, R7, 0x1, -R6 ;  /* 0x000000010707b824 */ /* 0x000fe200078e0a06 */
[----:B------:R-:W-:Y:S01]  /*11d0*/  ISETP.GE.AND P3, PT, R2, RZ, PT ;  /* 0x000000ff0200720c */ /* 0x000fe20003f66270 */
[----:B------:R-:W-:-:S03]  /*11e0*/  @!P0 IMAD.MOV R22, RZ, RZ, -R22 ;  /* 0x000000ffff168224 */ /* 0x000fc600078e0a16 */
[--C-:B------:R-:W-:Y:S01]  /*11f0*/  @!P2 IMAD.IADD R11, R11, 0x1, -R6.reuse ;  /* 0x000000010b0ba824 */ /* 0x100fe200078e0a06 */
[----:B------:R-:W-:Y:S01]  /*1200*/  ISETP.GE.AND P2, PT, R0, RZ, PT ;  /* 0x000000ff0000720c */ /* 0x000fe20003f46270 */
[----:B------:R-:W-:Y:S01]  /*1210*/  @!P1 IMAD.MOV R5, RZ, RZ, -R5 ;  /* 0x000000ffff059224 */ /* 0x000fe200078e0a05 */
[----:B------:R-:W-:Y:S01]  /*1220*/  ISETP.GE.AND P0, PT, R13, RZ, PT ;  /* 0x000000ff0d00720c */ /* 0x000fe20003f06270 */
[C---:B0-----:R-:W-:Y:S01]  /*1230*/  IMAD.SHL.U32 R2, R24.reuse, 0x2, RZ ;  /* 0x0000000218027824 */ /* 0x041fe200078e00ff */
[----:B------:R-:W-:Y:S01]  /*1240*/  LOP3.LUT R0, R24, 0x7, RZ, 0xc0, !PT ;  /* 0x0000000718007812 */ /* 0x000fe200078ec0ff */
[--C-:B------:R-:W-:Y:S01]  /*1250*/  @!P4 IMAD.IADD R21, R21, 0x1, -R6.reuse ;  /* 0x000000011515c824 */ /* 0x100fe200078e0a06 */
[----:B------:R-:W-:Y:S02]  /*1260*/  ISETP.GE.AND P1, PT, R14, RZ, PT ;  /* 0x000000ff0e00720c */ /* 0x000fe40003f26270 */
[----:B------:R-:W-:Y:S01]  /*1270*/  LOP3.LUT R13, R2, 0x10, RZ, 0xc0, !PT ;  /* 0x00000010020d7812 */ /* 0x000fe200078ec0ff */
[----:B------:R-:W-:Y:S01]  /*1280*/  @!P6 IMAD.IADD R10, R10, 0x1, -R6 ;  /* 0x000000010a0ae824 */ /* 0x000fe200078e0a06 */
[----:B------:R-:W-:Y:S01]  /*1290*/  ISETP.GE.AND P4, PT, R3, RZ, PT ;  /* 0x000000ff0300720c */ /* 0x000fe20003f86270 */
[----:B------:R-:W-:Y:S01]  /*12a0*/  IMAD R3, R0, 0x90, RZ ;  /* 0x0000009000037824 */ /* 0x000fe200078e02ff */
[----:B------:R-:W-:-:S02]  /*12b0*/  ISETP.GT.U32.AND P6, PT, R6, R23, PT ;  /* 0x000000170600720c */ /* 0x000fc40003fc4070 */
[----:B-1----:R-:W-:Y:S01]  /*12c0*/  LOP3.LUT R13, R13, 0x20, R28, 0xf8, !PT ;  /* 0x000000200d0d7812 */ /* 0x002fe200078ef81c */
[----:B------:R-:W-:-:S03]  /*12d0*/  IMAD R0, R0, 0x110, RZ ;  /* 0x0000011000007824 */ /* 0x000fc600078e02ff */
[----:B------:R-:W-:Y:S01]  /*12e0*/  LOP3.LUT R3, R3, R13, RZ, 0x3c, !PT ;  /* 0x0000000d03037212 */ /* 0x000fe200078e3cff */
[----:B------:R-:W-:Y:S01]  /*12f0*/  IMAD.SHL.U32 R13, R28, 0x40, RZ ;  /* 0x000000401c0d7824 */ /* 0x000fe200078e00ff */
[----:B------:R-:W-:Y:S01]  /*1300*/  LOP3.LUT R24, R24, 0x3f, RZ, 0xc0, !PT ;  /* 0x0000003f18187812 */ /* 0x000fe200078ec0ff */
[----:B------:R-:W-:Y:S01]  /*1310*/  @!P1 IMAD.MOV R26, RZ, RZ, -R26 ;  /* 0x000000ffff1a9224 */ /* 0x000fe200078e0a1a */
[----:B------:R-:W-:Y:S01]  /*1320*/  LOP3.LUT R2, R0, 0x30, R2, 0x78, !PT ;  /* 0x0000003000027812 */ /* 0x000fe200078e7802 */
[----:B---3--:R-:W-:Y:S01]  /*1330*/  VIADD R27, R27, 0x7f ;  /* 0x0000007f1b1b7836 */ /* 0x008fe20000000000 */
[----:B------:R-:W-:Y:S02]  /*1340*/  ISETP.GE.AND P1, PT, R15, RZ, PT ;  /* 0x000000ff0f00720c */ /* 0x000fe40003f26270 */
[----:B------:R-:W-:Y:S02]  /*1350*/  LOP3.LUT R0, R3, 0x400, R13, 0xf8, !PT ;  /* 0x0000040003007812 */ /* 0x000fe400078ef80d */
[----:B------:R-:W-:Y:S01]  /*1360*/  LOP3.LUT R15, R24, 0x40, RZ, 0xfc, !PT ;  /* 0x00000040180f7812 */ /* 0x000fe200078efcff */
[----:B------:R-:W-:Y:S01]  /*1370*/  @!P6 IMAD.IADD R23, R23, 0x1, -R6 ;  /* 0x000000011717e824 */ /* 0x000fe200078e0a06 */
[----:B------:R-:W-:Y:S01]  /*1380*/  STL [R1+0x1d0], R2 ;  /* 0x0001d00201007387 */ /* 0x000fe20000100800 */
[----:B------:R-:W-:-:S03]  /*1390*/  SHF.R.S32.HI R14, RZ, 0x1f, R27 ;  /* 0x0000001fff0e7819 */ /* 0x000fc6000001141b */
[----:B------:R0:W-:Y:S01]  /*13a0*/  STL [R1+0x80], R0 ;  /* 0x0000800001007387 */ /* 0x0001e20000100800 */
[----:B------:R-:W-:Y:S01]  /*13b0*/  ISETP.GT.U32.AND P6, PT, R6, R23, PT ;  /* 0x000000170600720c */ /* 0x000fe20003fc4070 */
[----:B------:R-:W-:Y:S01]  /*13c0*/  @!P4 IMAD.MOV R25, RZ, RZ, -R25 ;  /* 0x000000ffff19c224 */ /* 0x000fe200078e0a19 */
[----:B------:R-:W-:Y:S01]  /*13d0*/  ISETP.GE.AND P4, PT, R19, RZ, PT ;  /* 0x000000ff1300720c */ /* 0x000fe20003f86270 */
[----:B------:R-:W-:Y:S01]  /*13e0*/  @!P3 IMAD.MOV R20, RZ, RZ, -R20 ;  /* 0x000000ffff14b224 */ /* 0x000fe200078e0a14 */
[----:B------:R-:W-:Y:S01]  /*13f0*/  LEA.HI R14, R14, R27, RZ, 0x7 ;  /* 0x0000001b0e0e7211 */ /* 0x000fe200078f38ff */
[----:B0-----:R-:W-:-:S05]  /*1400*/  IMAD R0, R15, UR5, RZ ;  /* 0x000000050f007c24 */ /* 0x001fca000f8e02ff */
[----:B------:R-:W-:Y:S01]  /*1410*/  LEA R14, P3, R0, UR6, 0x1 ;  /* 0x00000006000e7c11 */ /* 0x000fe2000f8608ff */
[----:B------:R-:W-:-:S03]  /*1420*/  IMAD R3, R24, UR5, RZ ;  /* 0x0000000518037c24 */ /* 0x000fc6000f8e02ff */
[----:B------:R-:W-:Y:S01]  /*1430*/  LEA.HI.X.SX32 R15, R0, UR7, 0x1, P3 ;  /* 0x00000007000f7c11 */ /* 0x000fe200098f0eff */
[----:B------:R-:W-:Y:S01]  /*1440*/  @!P6 IMAD.IADD R23, R23, 0x1, -R6 ;  /* 0x000000011717e824 */ /* 0x000fe200078e0a06 */
[----:B------:R-:W-:Y:S01]  /*1450*/  LEA R2, P6, R3, UR6, 0x1 ;  /* 0x0000000603027c11 */ /* 0x000fe2000f8c08ff */
[----:B------:R-:W-:Y:S01]  /*1460*/  @!P0 IMAD.MOV R21, RZ, RZ, -R21 ;  /* 0x000000ffff158224 */ /* 0x000fe200078e0a15 */
[----:B------:R-:W-:Y:S01]  /*1470*/  ULDC UR6, c[0x0][0x240] ;  /* 0x0000900000067ab9 */ /* 0x000fe20000000800 */
[----:B------:R-:W-:Y:S02]  /*1480*/  @!P4 IMAD.MOV R7, RZ, RZ, -R7 ;  /* 0x000000ffff07c224 */ /* 0x000fe400078e0a07 */
[----:B------:R-:W-:Y:S02]  /*1490*/  @!P2 IMAD.MOV R10, RZ, RZ, -R10 ;  /* 0x000000ffff0aa224 */ /* 0x000fe400078e0a0a */
[----:B------:R-:W-:Y:S02]  /*14a0*/  @!P1 IMAD.MOV R11, RZ, RZ, -R11 ;  /* 0x000000ffff0b9224 */ /* 0x000fe400078e0a0b */
[----:B------:R-:W-:Y:S01]  /*14b0*/  @!P5 IMAD.MOV R12, RZ, RZ, -R12 ;  /* 0x000000ffff0cd224 */ /* 0x000fe200078e0a0c */
[----:B------:R-:W-:-:S02]  /*14c0*/  ISETP.GE.AND P0, PT, R29, RZ, PT ;  /* 0x000000ff1d00720c */ /* 0x000fc40003f06270 */
[----:B--2---:R-:W-:Y:S02]  /*14d0*/  ISETP.NE.AND P3, PT, R17, RZ, PT ;  /* 0x000000ff1100720c */ /* 0x004fe40003f65270 */
[----:B------:R-:W-:-:S04]  /*14e0*/  LOP3.LUT R19, RZ, R17, RZ, 0x33, !PT ;  /* 0x00000011ff137212 */ /* 0x000fc800078e33ff */
[C---:B------:R-:W-:Y:S02]  /*14f0*/  SEL R17, R19.reuse, R4, !P3 ;  /* 0x0000000413117207 */ /* 0x040fe40005800000 */
[C---:B------:R-:W-:Y:S02]  /*1500*/  SEL R5, R19.reuse, R5, !P3 ;  /* 0x0000000513057207 */ /* 0x040fe40005800000 */
[C---:B------:R-:W-:Y:S02]  /*1510*/  SEL R4, R19.reuse, R18, !P3 ;  /* 0x0000001213047207 */ /* 0x040fe40005800000 */
[C---:B------:R-:W-:Y:S02]  /*1520*/  SEL R25, R19.reuse, R25, !P3 ;  /* 0x0000001913197207 */ /* 0x040fe40005800000 */
[----:B------:R-:W-:Y:S01]  /*1530*/  SEL R26, R19, R26, !P3 ;  /* 0x0000001a131a7207 */ /* 0x000fe20005800000 */
[----:B------:R-:W-:Y:S01]  /*1540*/  IMAD R24, R5, UR6, RZ ;  /* 0x0000000605187c24 */ /* 0x000fe2000f8e02ff */
[----:B------:R-:W-:Y:S01]  /*1550*/  SEL R0, R19, R16, !P3 ;  /* 0x0000001013007207 */ /* 0x000fe20005800000 */
[----:B------:R-:W-:Y:S01]  /*1560*/  IMAD R5, R25, UR6, RZ ;  /* 0x0000000619057c24 */ /* 0x000fe2000f8e02ff */
[C---:B------:R-:W-:Y:S01]  /*1570*/  SEL R6, R19.reuse, R22, !P3 ;  /* 0x0000001613067207 */ /* 0x040fe20005800000 */
[----:B------:R-:W-:Y:S01]  /*1580*/  IMAD R22, R4, UR6, RZ ;  /* 0x0000000604167c24 */ /* 0x000fe2000f8e02ff */
[C---:B------:R-:W-:Y:S01]  /*1590*/  SEL R13, R19.reuse, R20, !P3 ;  /* 0x00000014130d7207 */ /* 0x040fe20005800000 */
[----:B------:R-:W-:Y:S01]  /*15a0*/  IMAD R4, R26, UR6, RZ ;  /* 0x000000061a047c24 */ /* 0x000fe2000f8e02ff */
[----:B------:R-:W-:-:S02]  /*15b0*/  SEL R21, R19, R21, !P3 ;  /* 0x0000001513157207 */ /* 0x000fc40005800000 */
[----:B------:R-:W-:Y:S01]  /*15c0*/  SEL R7, R19, R7, !P3 ;  /* 0x0000000713077207 */ /* 0x000fe20005800000 */
[----:B------:R-:W-:Y:S01]  /*15d0*/  IMAD R20, R0, UR6, RZ ;  /* 0x0000000600147c24 */ /* 0x000fe2000f8e02ff */
[----:B------:R0:W-:Y:S01]  /*15e0*/  STL [R1+0x10], R5 ;  /* 0x0000100501007387 */ /* 0x0001e20000100800 */
[----:B------:R-:W-:Y:S01]  /*15f0*/  IMAD R0, R13, UR6, RZ ;  /* 0x000000060d007c24 */ /* 0x000fe2000f8e02ff */
[C---:B------:R-:W-:Y:S02]  /*1600*/  SEL R10, R19.reuse, R10, !P3 ;  /* 0x0000000a130a7207 */ /* 0x040fe40005800000 */
[----:B------:R1:W-:Y:S01]  /*1610*/  STL [R1+0x18], R4 ;  /* 0x0000180401007387 */ /* 0x0003e20000100800 */
[C---:B------:R-:W-:Y:S02]  /*1620*/  SEL R11, R19.reuse, R11, !P3 ;  /* 0x0000000b130b7207 */ /* 0x040fe40005800000 */
[----:B------:R-:W-:Y:S01]  /*1630*/  SEL R12, R19, R12, !P3 ;  /* 0x0000000c130c7207 */ /* 0x000fe20005800000 */
[----:B0-----:R-:W-:Y:S01]  /*1640*/  IMAD R5, R21, UR6, RZ ;  /* 0x0000000615057c24 */ /* 0x001fe2000f8e02ff */
[----:B------:R-:W-:Y:S01]  /*1650*/  SEL R8, R19, R8, !P3 ;  /* 0x0000000813087207 */ /* 0x000fe20005800000 */
[----:B-1----:R-:W-:Y:S01]  /*1660*/  IMAD R4, R7, UR6, RZ ;  /* 0x0000000607047c24 */ /* 0x002fe2000f8e02ff */
[----:B------:R0:W-:Y:S01]  /*1670*/  STL [R1+0x28], R0 ;  /* 0x0000280001007387 */ /* 0x0001e20000100800 */
[----:B------:R-:W-:Y:S01]  /*1680*/  IMAD R17, R17, UR6, RZ ;  /* 0x0000000611117c24 */ /* 0x000fe2000f8e02ff */
[----:B------:R-:W-:-:S02]  /*1690*/  SEL R9, R19, R9, !P3 ;  /* 0x0000000913097207 */ /* 0x000fc40005800000 */
[----:B------:R1:W-:Y:S01]  /*16a0*/  STL [R1+0x30], R5 ;  /* 0x0000300501007387 */ /* 0x0003e20000100800 */
[----:B------:R-:W-:-:S03]  /*16b0*/  IMAD R16, R8, UR6, RZ ;  /* 0x0000000608107c24 */ /* 0x000fc6000f8e02ff */
[----:B------:R2:W-:Y:S01]  /*16c0*/  STL [R1+0x40], R4 ;  /* 0x0000400401007387 */ /* 0x0005e20000100800 */
[----:B0-----:R-:W-:Y:S02]  /*16d0*/  IMAD R0, R10, UR6, RZ ;  /* 0x000000060a007c24 */ /* 0x001fe4000f8e02ff */
[----:B-1----:R-:W-:-:S03]  /*16e0*/  IMAD R5, R11, UR6, RZ ;  /* 0x000000060b057c24 */ /* 0x002fc6000f8e02ff */
[----:B------:R-:W-:Y:S01]  /*16f0*/  STL [R1+0x48], R0 ;  /* 0x0000480001007387 */ /* 0x000fe20000100800 */
[----:B--2---:R-:W-:-:S03]  /*1700*/  IMAD R4, R12, UR6, RZ ;  /* 0x000000060c047c24 */ /* 0x004fc6000f8e02ff */
[----:B------:R-:W-:Y:S01]  /*1710*/  STL [R1+0x4], R5 ;  /* 0x0000040501007387 */ /* 0x000fe20000100800 */
[----:B------:R-:W-:-:S03]  /*1720*/  IMAD.WIDE R28, R17, 0x2, R14 ;  /* 0x00000002111c7825 */ /* 0x000fc600078e020e */
[----:B------:R0:W-:Y:S01]  /*1730*/  STL [R1], R4 ;  /* 0x0000000401007387 */ /* 0x0001e20000100800 */
[----:B------:R-:W-:Y:S02]  /*1740*/  IMAD R18, R9, UR6, RZ ;  /* 0x0000000609127c24 */ /* 0x000fe4000f8e02ff */
[----:B------:R-:W-:Y:S01]  /*1750*/  IMAD R27, R6, UR6, RZ ;  /* 0x00000006061b7c24 */ /* 0x000fe2000f8e02ff */
[----:B------:R1:W-:Y:S01]  /*1760*/  STL.64 [R1+0x768], R28 ;  /* 0x0007681c01007387 */ /* 0x0003e20000100a00 */
[----:B------:R-:W-:-:S04]  /*1770*/  IMAD.WIDE R6, R18, 0x2, R14 ;  /* 0x0000000212067825 */ /* 0x000fc800078e020e */
[--C-:B0-----:R-:W-:Y:S01]  /*1780*/  IMAD.WIDE R4, R16, 0x2, R14.reuse ;  /* 0x0000000210047825 */ /* 0x101fe200078e020e */
[----:B-1----:R-:W2:Y:S03]  /*1790*/  LDL.LU R28, [R1+0x4] ;  /* 0x00000400011c7983 */ /* 0x002ea60000300800 */
[--C-:B------:R-:W-:Y:S01]  /*17a0*/  IMAD.WIDE R8, R20, 0x2, R14.reuse ;  /* 0x0000000214087825 */ /* 0x100fe200078e020e */
[----:B------:R-:W3:Y:S04]  /*17b0*/  LDL.LU R29, [R1] ;  /* 0x00000000011d7983 */ /* 0x000ee80000300800 */
[----:B------:R0:W-:Y:S04]  /*17c0*/  STL.64 [R1+0x770], R4 ;  /* 0x0007700401007387 */ /* 0x0001e80000100a00 */
[----:B0-----:R-:W4:Y:S04]  /*17d0*/  LDL.LU R4, [R1+0x40] ;  /* 0x0000400001047983 */ /* 0x001f280000300800 */
[----:B------:R-:W5:Y:S04]  /*17e0*/  LDL.LU R5, [R1+0x48] ;  /* 0x0000480001057983 */ /* 0x000f680000300800 */
[----:B------:R0:W-:Y:S04]  /*17f0*/  STL.64 [R1+0x778], R6 ;  /* 0x0007780601007387 */ /* 0x0001e80000100a00 */
[----:B0-----:R-:W2:Y:S04]  /*1800*/  LDL.LU R6, [R1+0x28] ;  /* 0x0000280001067983 */ /* 0x001ea80000300800 */
[----:B------:R-:W3:Y:S04]  /*1810*/  LDL.LU R7, [R1+0x30] ;  /* 0x0000300001077983 */ /* 0x000ee80000300800 */
[----:B------:R0:W-:Y:S04]  /*1820*/  STL.64 [R1+0x780], R8 ;  /* 0x0007800801007387 */ /* 0x0001e80000100a00 */
[----:B0-----:R-:W4:Y:S04]  /*1830*/  LDL.LU R8, [R1+0x10] ;  /* 0x0000100001087983 */ /* 0x001f280000300800 */
[----:B------:R-:W5:Y:S01]  /*1840*/  LDL.LU R9, [R1+0x18] ;  /* 0x0000180001097983 */ /* 0x000f620000300800 */
[----:B------:R-:W-:-:S05]  /*1850*/  IMAD.WIDE R10, R22, 0x2, R14 ;  /* 0x00000002160a7825 */ /* 0x000fca00078e020e */
[----:B------:R0:W-:Y:S02]  /*1860*/  STL.64 [R1+0x788], R10 ;  /* 0x0007880a01007387 */ /* 0x0001e40000100a00 */
[----:B0-----:R-:W-:-:S05]  /*1870*/  IMAD.WIDE R10, R27, 0x2, R14 ;  /* 0x000000021b0a7825 */ /* 0x001fca00078e020e */
[----:B------:R4:W-:Y:S01]  /*1880*/  STL.64 [R1+0x8], R10 ;  /* 0x0000080a01007387 */ /* 0x0009e20000100a00 */
[----:B------:R-:W-:-:S05]  /*1890*/  @!P0 IMAD.MOV R23, RZ, RZ, -R23 ;  /* 0x000000ffff178224 */ /* 0x000fca00078e0a17 */
[----:B------:R-:W-:-:S05]  /*18a0*/  SEL R23, R19, R23, !P3 ;  /* 0x0000001713177207 */ /* 0x000fca0005800000 */
[----:B------:R-:W-:Y:S01]  /*18b0*/  IMAD R0, R23, UR6, RZ ;  /* 0x0000000617007c24 */ /* 0x000fe2000f8e02ff */
[----:B------:R-:W-:Y:S01]  /*18c0*/  LEA.HI.X.SX32 R3, R3, UR7, 0x1, P6 ;  /* 0x0000000703037c11 */ /* 0x000fe2000b0f0eff */
[----:B------:R-:W-:Y:S01]  /*18d0*/  IMAD.WIDE R12, R24, 0x2, R14 ;  /* 0x00000002180c7825 */ /* 0x000fe200078e020e */
[----:B------:R-:W-:-:S03]  /*18e0*/  ULDC UR6, c[0x0][0x234] ;  /* 0x00008d0000067ab9 */ /* 0x000fc60000000800 */
[----:B----4-:R-:W-:-:S05]  /*18f0*/  IMAD.WIDE R10, R8, 0x2, R14 ;  /* 0x00000002080a7825 */ /* 0x010fca00078e020e */
[----:B------:R5:W-:Y:S02]  /*1900*/  STL.64 [R1+0x20], R10 ;  /* 0x0000200a01007387 */ /* 0x000be40000100a00 */
[----:B-----5:R-:W-:-:S05]  /*1910*/  IMAD.WIDE R10, R9, 0x2, R14 ;  /* 0x00000002090a7825 */ /* 0x020fca00078e020e */
[----:B------:R2:W-:Y:S02]  /*1920*/  STL.64 [R1+0x38], R10 ;  /* 0x0000380a01007387 */ /* 0x0005e40000100a00 */
[----:B--2---:R-:W-:-:S05]  /*1930*/  IMAD.WIDE R10, R6, 0x2, R14 ;  /* 0x00000002060a7825 */ /* 0x004fca00078e020e */
[----:B------:R3:W-:Y:S02]  /*1940*/  STL.64 [R1+0x50], R10 ;  /* 0x0000500a01007387 */ /* 0x0007e40000100a00 */
[----:B---3--:R-:W-:-:S05]  /*1950*/  IMAD.WIDE R10, R7, 0x2, R14 ;  /* 0x00000002070a7825 */ /* 0x008fca00078e020e */
[----:B------:R0:W-:Y:S02]  /*1960*/  STL.64 [R1+0x60], R10 ;  /* 0x0000600a01007387 */ /* 0x0001e40000100a00 */
[----:B0-----:R-:W-:-:S05]  /*1970*/  IMAD.WIDE R10, R4, 0x2, R14 ;  /* 0x00000002040a7825 */ /* 0x001fca00078e020e */
        /* <DEDUP_REMOVED lines=9> */
[----:B0-----:R-:W-:-:S04]  /*1a10*/  IMAD.WIDE R10, R8, 0x2, R2 ;  /* 0x00000002080a7825 */ /* 0x001fc800078e0202 */
[--C-:B------:R-:W-:Y:S01]  /*1a20*/  IMAD.WIDE R8, R9, 0x2, R2.reuse ;  /* 0x0000000209087825 */ /* 0x100fe200078e0202 */
[----:B------:R0:W-:Y:S04]  /*1a30*/  STL.64 [R1+0x10], R10 ;  /* 0x0000100a01007387 */ /* 0x0001e80000100a00 */
[----:B0-----:R-:W2:Y:S04]  /*1a40*/  LDL.LU.64 R10, [R1+0x788] ;  /* 0x00078800010a7983 */ /* 0x001ea80000300a00 */
[----:B------:R0:W-:Y:S02]  /*1a50*/  STL.64 [R1+0x18], R8 ;  /* 0x0000180801007387 */ /* 0x0001e40000100a00 */
[----:B0-----:R-:W-:-:S04]  /*1a60*/  IMAD.WIDE R8, R6, 0x2, R2 ;  /* 0x0000000206087825 */ /* 0x001fc800078e0202 */
[--C-:B------:R-:W-:Y:S01]  /*1a70*/  IMAD.WIDE R6, R7, 0x2, R2.reuse ;  /* 0x0000000207067825 */ /* 0x100fe200078e0202 */
[----:B------:R0:W-:Y:S04]  /*1a80*/  STL.64 [R1+0x28], R8 ;  /* 0x0000280801007387 */ /* 0x0001e80000100a00 */
[----:B0-----:R-:W3:Y:S04]  /*1a90*/  LDL.LU.64 R8, [R1+0x780] ;  /* 0x0007800001087983 */ /* 0x001ee80000300a00 */
[----:B------:R0:W-:Y:S02]  /*1aa0*/  STL.64 [R1+0x30], R6 ;  /* 0x0000300601007387 */ /* 0x0001e40000100a00 */
[----:B0-----:R-:W-:-:S04]  /*1ab0*/  IMAD.WIDE R6, R4, 0x2, R2 ;  /* 0x0000000204067825 */ /* 0x001fc800078e0202 */
[--C-:B------:R-:W-:Y:S01]  /*1ac0*/  IMAD.WIDE R4, R5, 0x2, R2.reuse ;  /* 0x0000000205047825 */ /* 0x100fe200078e0202 */
[----:B------:R0:W-:Y:S04]  /*1ad0*/  STL.64 [R1+0x40], R6 ;  /* 0x0000400601007387 */ /* 0x0001e80000100a00 */
[----:B0-----:R-:W4:Y:S04]  /*1ae0*/  LDL.LU.64 R6, [R1+0x778] ;  /* 0x0007780001067983 */ /* 0x001f280000300a00 */
[----:B------:R0:W-:Y:S02]  /*1af0*/  STL.64 [R1+0x48], R4 ;  /* 0x0000480401007387 */ /* 0x0001e40000100a00 */
[----:B0-----:R-:W-:-:S04]  /*1b00*/  IMAD.WIDE R4, R28, 0x2, R2 ;  /* 0x000000021c047825 */ /* 0x001fc800078e0202 */
[--C-:B------:R-:W-:Y:S01]  /*1b10*/  IMAD.WIDE R28, R29, 0x2, R2.reuse ;  /* 0x000000021d1c7825 */ /* 0x100fe200078e0202 */
[----:B------:R0:W-:Y:S04]  /*1b20*/  STL.64 [R1+0x58], R4 ;  /* 0x0000580401007387 */ /* 0x0001e80000100a00 */
[----:B0-----:R-:W5:Y:S04]  /*1b30*/  LDL.LU.64 R4, [R1+0x770] ;  /* 0x0007700001047983 */ /* 0x001f680000300a00 */
[----:B------:R0:W-:Y:S04]  /*1b40*/  STL.64 [R1], R28 ;  /* 0x0000001c01007387 */ /* 0x0001e80000100a00 */
[----:B0-----:R-:W2:Y:S01]  /*1b50*/  LDL.LU.64 R28, [R1+0x768] ;  /* 0x00076800011c7983 */ /* 0x001ea20000300a00 */
[----:B------:R-:W-:-:S04]  /*1b60*/  IMAD.WIDE R14, R17, 0x2, R2 ;  /* 0x00000002110e7825 */ /* 0x000fc800078e0202 */
[----:B------:R-:W-:-:S04]  /*1b70*/  IMAD.WIDE R16, R16, 0x2, R2 ;  /* 0x0000000210107825 */ /* 0x000fc800078e0202 */
[----:B------:R-:W-:-:S04]  /*1b80*/  IMAD.WIDE R18, R18, 0x2, R2 ;  /* 0x0000000212127825 */ /* 0x000fc800078e0202 */
[----:B------:R-:W-:-:S04]  /*1b90*/  IMAD.WIDE R20, R20, 0x2, R2 ;  /* 0x0000000214147825 */ /* 0x000fc800078e0202 */
[----:B------:R-:W-:-:S04]  /*1ba0*/  IMAD.WIDE R22, R22, 0x2, R2 ;  /* 0x0000000216167825 */ /* 0x000fc800078e0202 */
[----:B------:R-:W-:-:S04]  /*1bb0*/  IMAD.WIDE R24, R24, 0x2, R2 ;  /* 0x0000000218187825 */ /* 0x000fc800078e0202 */
[----:B------:R-:W-:-:S04]  /*1bc0*/  IMAD.WIDE R26, R27, 0x2, R2 ;  /* 0x000000021b1a7825 */ /* 0x000fc800078e0202 */
[----:B------:R-:W-:-:S05]  /*1bd0*/  IMAD.WIDE R2, R0, 0x2, R2 ;  /* 0x0000000200027825 */ /* 0x000fca00078e0202 */
[----:B------:R-:W-:Y:S04]  /*1be0*/  STL [R1+0x75c], R3 ;  /* 0x00075c0301007387 */ /* 0x000fe80000100800 */
[----:B------:R-:W-:Y:S04]  /*1bf0*/  STL [R1+0x760], R2 ;  /* 0x0007600201007387 */ /* 0x000fe80000100800 */
[----:B--2---:R-:W-:Y:S04]  /*1c00*/  STL [R1+0x728], R28 ;  /* 0x0007281c01007387 */ /* 0x004fe80000100800 */
[----:B------:R-:W-:Y:S04]  /*1c10*/  STL [R1+0x720], R29 ;  /* 0x0007201d01007387 */ /* 0x000fe80000100800 */
[----:B------:R-:W-:Y:S04]  /*1c20*/  STL [R1+0x724], R14 ;  /* 0x0007240e01007387 */ /* 0x000fe80000100800 */
[----:B------:R-:W-:Y:S04]  /*1c30*/  STL [R1+0x718], R15 ;  /* 0x0007180f01007387 */ /* 0x000fe80000100800 */
[----:B-----5:R-:W-:Y:S04]  /*1c40*/  STL [R1+0x71c], R4 ;  /* 0x00071c0401007387 */ /* 0x020fe80000100800 */
[----:B------:R-:W-:Y:S04]  /*1c50*/  STL [R1+0x710], R5 ;  /* 0x0007100501007387 */ /* 0x000fe80000100800 */
[----:B------:R-:W-:Y:S04]  /*1c60*/  STL [R1+0x714], R16 ;  /* 0x0007141001007387 */ /* 0x000fe80000100800 */
[----:B------:R-:W-:Y:S04]  /*1c70*/  STL [R1+0x708], R17 ;  /* 0x0007081101007387 */ /* 0x000fe80000100800 */
[----:B----4-:R-:W-:Y:S04]  /*1c80*/  STL [R1+0x70c], R6 ;  /* 0x00070c0601007387 */ /* 0x010fe80000100800 */
[----:B------:R0:W-:Y:S04]  /*1c90*/  STL [R1+0x700], R7 ;  /* 0x0007000701007387 */ /* 0x0001e80000100800 */
[----:B0-----:R-:W2:Y:S04]  /*1ca0*/  LDL.LU.64 R6, [R1+0x8] ;  /* 0x0000080001067983 */ /* 0x001ea80000300a00 */
[----:B------:R-:W4:Y:S04]  /*1cb0*/  LDL.LU.64 R16, [R1+0x20] ;  /* 0x0000200001107983 */ /* 0x000f280000300a00 */
[----:B------:R-:W-:Y:S04]  /*1cc0*/  STL [R1+0x704], R18 ;  /* 0x0007041201007387 */ /* 0x000fe80000100800 */
[----:B------:R-:W-:Y:S04]  /*1cd0*/  STL [R1+0x6f8], R19 ;  /* 0x0006f81301007387 */ /* 0x000fe80000100800 */
[----:B------:R-:W5:Y:S04]  /*1ce0*/  LDL.LU.64 R28, [R1+0x10] ;  /* 0x00001000011c7983 */ /* 0x000f680000300a00 */
[----:B---3--:R-:W-:Y:S04]  /*1cf0*/  STL [R1+0x6fc], R8 ;  /* 0x0006fc0801007387 */ /* 0x008fe80000100800 */
[----:B------:R-:W-:Y:S04]  /*1d00*/  STL [R1+0x6f0], R9 ;  /* 0x0006f00901007387 */ /* 0x000fe80000100800 */
[----:B------:R-:W-:Y:S04]  /*1d10*/  STL [R1+0x6f4], R20 ;  /* 0x0006f41401007387 */ /* 0x000fe80000100800 */
[----:B------:R-:W3:Y:S04]  /*1d20*/  LDL.LU.64 R14, [R1+0x38] ;  /* 0x00003800010e7983 */ /* 0x000ee80000300a00 */
[----:B------:R-:W-:Y:S04]  /*1d30*/  STL [R1+0x6e8], R21 ;  /* 0x0006e81501007387 */ /* 0x000fe80000100800 */
[----:B------:R-:W-:Y:S04]  /*1d40*/  STL [R1+0x6ec], R10 ;  /* 0x0006ec0a01007387 */ /* 0x000fe80000100800 */
[----:B------:R-:W3:Y:S04]  /*1d50*/  LDL.LU.64 R2, [R1+0x18] ;  /* 0x0000180001027983 */ /* 0x000ee80000300a00 */
[----:B------:R-:W-:Y:S04]  /*1d60*/  STL [R1+0x6e0], R11 ;  /* 0x0006e00b01007387 */ /* 0x000fe80000100800 */
[----:B------:R-:W-:Y:S04]  /*1d70*/  STL [R1+0x6e4], R22 ;  /* 0x0006e41601007387 */ /* 0x000fe80000100800 */
[----:B------:R-:W-:Y:S04]  /*1d80*/  STL [R1+0x6d8], R23 ;  /* 0x0006d81701007387 */ /* 0x000fe80000100800 */
[----:B------:R-:W-:Y:S04]  /*1d90*/  STL [R1+0x6dc], R12 ;  /* 0x0006dc0c01007387 */ /* 0x000fe80000100800 */
[----:B------:R0:W-:Y:S04]  /*1da0*/  STL [R1+0x6d0], R13 ;  /* 0x0006d00d01007387 */ /* 0x0001e80000100800 */
[----:B0-----:R-:W3:Y:S04]  /*1db0*/  LDL.LU.64 R12, [R1+0x60] ;  /* 0x00006000010c7983 */ /* 0x001ee80000300a00 */
[----:B------:R-:W3:Y:S04]  /*1dc0*/  LDL.LU.64 R22, [R1+0x30] ;  /* 0x0000300001167983 */ /* 0x000ee80000300a00 */
[----:B------:R-:W-:Y:S04]  /*1dd0*/  STL [R1+0x6d4], R24 ;  /* 0x0006d41801007387 */ /* 0x000fe80000100800 */
[----:B------:R-:W3:Y:S04]  /*1de0*/  LDL.LU.64 R10, [R1+0x68] ;  /* 0x00006800010a7983 */ /* 0x000ee80000300a00 */
[----:B------:R0:W-:Y:S04]  /*1df0*/  STL [R1+0x6c0], R25 ;  /* 0x0006c01901007387 */ /* 0x0001e80000100800 */
[----:B0-----:R-:W3:Y:S04]  /*1e00*/  LDL.LU.64 R24, [R1+0x28] ;  /* 0x0000280001187983 */ /* 0x001ee80000300a00 */
[----:B------:R-:W3:Y:S01]  /*1e10*/  LDL.LU.64 R4, [R1+0x40] ;  /* 0x0000400001047983 */ /* 0x000ee20000300a00 */
[----:B--2---:R-:W-:-:S03]  /*1e20*/  IMAD.MOV.U32 R0, RZ, RZ, R7 ;  /* 0x000000ffff007224 */ /* 0x004fc600078e0007 */
[----:B------:R-:W-:Y:S04]  /*1e30*/  STL [R1+0x6c8], R6 ;  /* 0x0006c80601007387 */ /* 0x000fe80000100800 */
[----:B------:R-:W2:Y:S04]  /*1e40*/  LDL.LU.64 R20, [R1+0x78] ;  /* 0x0000780001147983 */ /* 0x000ea80000300a00 */
[----:B------:R-:W-:Y:S04]  /*1e50*/  STL [R1+0x6c4], R0 ;  /* 0x0006c40001007387 */ /* 0x000fe80000100800 */
[----:B------:R-:W-:Y:S04]  /*1e60*/  STL [R1+0x6cc], R26 ;  /* 0x0006cc1a01007387 */ /* 0x000fe80000100800 */
[----:B------:R-:W2:Y:S04]  /*1e70*/  LDL.LU.64 R8, [R1+0x48] ;  /* 0x0000480001087983 */ /* 0x000ea80000300a00 */
[----:B------:R0:W-:Y:S04]  /*1e80*/  STL [R1+0x234], R27 ;  /* 0x0002341b01007387 */ /* 0x0001e80000100800 */
[----:B0-----:R-:W2:Y:S04]  /*1e90*/  LDL.LU.64 R26, [R1+0x50] ;  /* 0x00005000011a7983 */ /* 0x001ea80000300a00 */
[----:B------:R-:W2:Y:S01]  /*1ea0*/  LDL.LU.64 R18, [R1+0x88] ;  /* 0x0000880001127983 */ /* 0x000ea20000300a00 */
[----:B----4-:R-:W-:-:S03]  /*1eb0*/  IMAD.MOV.U32 R0, RZ, RZ, R17 ;  /* 0x000000ffff007224 */ /* 0x010fc600078e0011 */
[----:B------:R-:W-:Y:S04]  /*1ec0*/  STL [R1+0x23c], R16 ;  /* 0x00023c1001007387 */ /* 0x000fe80000100800 */
[----:B------:R-:W4:Y:S04]  /*1ed0*/  LDL.LU.64 R6, [R1+0x58] ;  /* 0x0000580001067983 */ /* 0x000f280000300a00 */
[----:B------:R0:W-:Y:S04]  /*1ee0*/  STL [R1+0x238], R0 ;  /* 0x0002380001007387 */ /* 0x0001e80000100800 */
[----:B-----5:R1:W-:Y:S04]  /*1ef0*/  STL [R1+0x244], R28 ;  /* 0x0002441c01007387 */ /* 0x0203e80000100800 */
[----:B0-----:R-:W5:Y:S04]  /*1f00*/  LDL.LU R0, [R1+0x70] ;  /* 0x0000700001007983 */ /* 0x001f680000300800 */
[----:B------:R-:W5:Y:S01]  /*1f10*/  LDL.LU.64 R16, [R1+0x90] ;  /* 0x0000900001107983 */ /* 0x000f620000300a00 */
[----:B-1----:R-:W-:-:S03]  /*1f20*/  IMAD.MOV.U32 R28, RZ, RZ, R29 ;  /* 0x000000ffff1c7224 */ /* 0x002fc600078e001d */
[----:B---3--:R0:W-:Y:S04]  /*1f30*/  STL [R1+0x24c], R14 ;  /* 0x00024c0e01007387 */ /* 0x0081e80000100800 */
[----:B------:R1:W-:Y:S01]  /*1f40*/  STL [R1+0x240], R28 ;  /* 0x0002401c01007387 */ /* 0x0003e20000100800 */
[----:B0-----:R-:W-:-:S03]  /*1f50*/  IMAD.MOV.U32 R14, RZ, RZ, R15 ;  /* 0x000000ffff0e7224 */ /* 0x001fc600078e000f */
[----:B-1----:R-:W3:Y:S04]  /*1f60*/  LDL.LU.64 R28, [R1] ;  /* 0x00000000011c7983 */ /* 0x002ee80000300a00 */
[----:B------:R-:W-:Y:S04]  /*1f70*/  STL [R1+0x254], R2 ;  /* 0x0002540201007387 */ /* 0x000fe80000100800 */
[----:B------:R0:W-:Y:S04]  /*1f80*/  STL [R1+0x248], R14 ;  /* 0x0002480e01007387 */ /* 0x0001e80000100800 */
[----:B0-----:R-:W3:Y:S04]  /*1f90*/  LDL.LU.64 R14, [R1+0x98] ;  /* 0x00009800010e7983 */ /* 0x001ee80000300a00 */
[----:B------:R-:W3:Y:S04]  /*1fa0*/  LDL.LU R2, [R1+0x760] ;  /* 0x0007600001027983 */ /* 0x000ee80000300800 */
[----:B------:R0:W-:Y:S04]  /*1fb0*/  STL [R1+0x250], R3 ;  /* 0x0002500301007387 */ /* 0x0001e80000100800 */
[----:B0-----:R-:W3:Y:S04]  /*1fc0*/  LDL.LU R3, [R1+0x75c] ;  /* 0x00075c0001037983 */ /* 0x001ee80000300800 */
[----:B--2---:R0:W-:Y:S04]  /*1fd0*/  STL [R1+0x25c], R26 ;  /* 0x00025c1a01007387 */ /* 0x0041e80000100800 */
[----:B------:R1:W-:Y:S01]  /*1fe0*/  STL [R1+0x264], R24 ;  /* 0x0002641801007387 */ /* 0x0003e20000100800 */
[----:B0-----:R-:W-:-:S02]  /*1ff0*/  IMAD.MOV.U32 R26, RZ, RZ, R27 ;  /* 0x000000ffff1a7224 */ /* 0x001fc400078e001b */
[----:B-1----:R-:W-:-:S03]  /*2000*/  IMAD.MOV.U32 R24, RZ, RZ, R25 ;  /* 0x000000ffff187224 */ /* 0x002fc600078e0019 */
[----:B------:R-:W-:Y:S04]  /*2010*/  STL [R1+0x258], R26 ;  /* 0x0002581a01007387 */ /* 0x000fe80000100800 */
[----:B------:R0:W-:Y:S04]  /*2020*/  STL [R1+0x26c], R12 ;  /* 0x00026c0c01007387 */ /* 0x0001e80000100800 */
[----:B------:R-:W-:Y:S04]  /*2030*/  STL [R1+0x260], R24 ;  /* 0x0002601801007387 */ /* 0x000fe80000100800 */
[----:B------:R-:W-:Y:S01]  /*2040*/  STL [R1+0x274], R22 ;  /* 0x0002741601007387 */ /* 0x000fe20000100800 */
[----:B0-----:R-:W-:-:S05]  /*2050*/  IMAD.MOV.U32 R12, RZ, RZ, R13 ;  /* 0x000000ffff0c7224 */ /* 0x001fca00078e000d */
[----:B------:R0:W-:Y:S04]  /*2060*/  STL [R1+0x268], R12 ;  /* 0x0002680c01007387 */ /* 0x0001e80000100800 */
[----:B------:R1:W-:Y:S01]  /*2070*/  STL [R1+0x27c], R10 ;  /* 0x00027c0a01007387 */ /* 0x0003e20000100800 */
[----:B0-----:R-:W-:Y:S02]  /*2080*/  IMAD.MOV.U32 R12, RZ, RZ, R23 ;  /* 0x000000ffff0c7224 */ /* 0x001fe400078e0017 */
[----:B-1----:R-:W-:-:S03]  /*2090*/  IMAD.MOV.U32 R10, RZ, RZ, R11 ;  /* 0x000000ffff0a7224 */ /* 0x002fc600078e000b */
[----:B------:R-:W-:Y:S04]  /*20a0*/  STL [R1+0x270], R12 ;  /* 0x0002700c01007387 */ /* 0x000fe80000100800 */
[----:B------:R0:W-:Y:S04]  /*20b0*/  STL [R1+0x284], R4 ;  /* 0x0002840401007387 */ /* 0x0001e80000100800 */
[----:B------:R-:W-:Y:S04]  /*20c0*/  STL [R1+0x278], R10 ;  /* 0x0002780a01007387 */ /* 0x000fe80000100800 */
[----:B------:R1:W-:Y:S04]  /*20d0*/  STL [R1+0x280], R5 ;  /* 0x0002800501007387 */ /* 0x0003e80000100800 */
[----:B------:R-:W-:Y:S01]  /*20e0*/  STL [R1+0x28c], R20 ;  /* 0x00028c1401007387 */ /* 0x000fe20000100800 */
[----:B0-----:R-:W0:Y:S01]  /*20f0*/  LDC R4, c[0x0][0x238] ;  /* 0x00008e00ff047b82 */ /* 0x001e220000000800 */
[----:B-1----:R-:W-:-:S02]  /*2100*/  IMAD.MOV.U32 R5, RZ, RZ, R21 ;  /* 0x000000ffff057224 */ /* 0x002fc400078e0015 */
[----:B------:R-:W-:Y:S04]  /*2110*/  STL [R1+0x294], R8 ;  /* 0x0002940801007387 */ /* 0x000fe80000100800 */
[----:B------:R1:W-:Y:S04]  /*2120*/  STL [R1+0x288], R5 ;  /* 0x0002880501007387 */ /* 0x0003e80000100800 */
[----:B------:R-:W-:Y:S01]  /*2130*/  STL [R1+0x29c], R18 ;  /* 0x00029c1201007387 */ /* 0x000fe20000100800 */
[----:B-1----:R-:W-:-:S05]  /*2140*/  IMAD.MOV.U32 R5, RZ, RZ, R9 ;  /* 0x000000ffff057224 */ /* 0x002fca00078e0009 */
[----:B------:R1:W-:Y:S02]  /*2150*/  STL [R1+0x290], R5 ;  /* 0x0002900501007387 */ /* 0x0003e40000100800 */
[----:B-1----:R-:W-:-:S05]  /*2160*/  IMAD.MOV.U32 R5, RZ, RZ, R19 ;  /* 0x000000ffff057224 */ /* 0x002fca00078e0013 */
[----:B------:R1:W-:Y:S04]  /*2170*/  STL [R1+0x298], R5 ;  /* 0x0002980501007387 */ /* 0x0003e80000100800 */
[----:B----4-:R-:W-:Y:S01]  /*2180*/  STL [R1+0x2a4], R6 ;  /* 0x0002a40601007387 */ /* 0x010fe20000100800 */
[----:B-1----:R-:W-:-:S05]  /*2190*/  IMAD.MOV.U32 R5, RZ, RZ, R7 ;  /* 0x000000ffff057224 */ /* 0x002fca00078e0007 */
[----:B------:R1:W-:Y:S01]  /*21a0*/  STL [R1+0x2a0], R5 ;  /* 0x0002a00501007387 */ /* 0x0003e20000100800 */
[----:B-----5:R-:W-:Y:S01]  /*21b0*/  IMAD R0, R0, UR6, RZ ;  /* 0x0000000600007c24 */ /* 0x020fe2000f8e02ff */
[----:B------:R-:W-:Y:S02]  /*21c0*/  ULDC.64 UR6, c[0x0][0x210] ;  /* 0x0000840000067ab9 */ /* 0x000fe40000000a00 */
[----:B------:R-:W-:Y:S01]  /*21d0*/  STL [R1+0x2ac], R16 ;  /* 0x0002ac1001007387 */ /* 0x000fe20000100800 */
[----:B-1----:R-:W-:-:S05]  /*21e0*/  IMAD.MOV.U32 R5, RZ, RZ, R17 ;  /* 0x000000ffff057224 */ /* 0x002fca00078e0011 */
[----:B------:R1:W-:Y:S01]  /*21f0*/  STL [R1+0x2a8], R5 ;  /* 0x0002a80501007387 */ /* 0x0003e20000100800 */
[----:B0-----:R-:W-:-:S03]  /*2200*/  IMAD R7, R4, 0xfe, RZ ;  /* 0x000000fe04077824 */ /* 0x001fc600078e02ff */
[----:B---3--:R0:W-:Y:S01]  /*2210*/  STL [R1+0x2b4], R28 ;  /* 0x0002b41c01007387 */ /* 0x0081e20000100800 */
[----:B-1----:R-:W-:-:S05]  /*2220*/  IMAD.MOV.U32 R5, RZ, RZ, R29 ;  /* 0x000000ffff057224 */ /* 0x002fca00078e001d */
[----:B------:R1:W-:Y:S01]  /*2230*/  STL [R1+0x2b0], R5 ;  /* 0x0002b00501007387 */ /* 0x0003e20000100800 */
[----:B0-----:R-:W-:-:S03]  /*2240*/  LEA R28, P0, R0, UR6, 0x1 ;  /* 0x00000006001c7c11 */ /* 0x001fc6000f8008ff */
[----:B------:R-:W-:Y:S01]  /*2250*/  STL [R1+0x2bc], R14 ;  /* 0x0002bc0e01007387 */ /* 0x000fe20000100800 */
[----:B------:R-:W-:Y:S01]  /*2260*/  LEA.HI.X.SX32 R0, R0, UR7, 0x1, P0 ;  /* 0x0000000700007c11 */ /* 0x000fe200080f0eff */
[----:B-1----:R-:W-:Y:S02]  /*2270*/  IMAD.MOV.U32 R5, RZ, RZ, R15 ;  /* 0x000000ffff057224 */ /* 0x002fe400078e000f */
[----:B------:R-:W-:Y:S01]  /*2280*/  STL [R1+0x2c4], R2 ;  /* 0x0002c40201007387 */ /* 0x000fe20000100800 */
[----:B------:R-:W-:Y:S01]  /*2290*/  IADD3 R7, P2, R7, R28, RZ ;  /* 0x0000001c07077210 */ /* 0x000fe20007f5e0ff */
[C---:B------:R-:W-:Y:S02]  /*22a0*/  IMAD R9, R4.reuse, 0xfa, RZ ;  /* 0x000000fa04097824 */ /* 0x040fe400078e02ff */
[----:B------:R-:W-:Y:S04]  /*22b0*/  STL [R1+0x2b8], R5 ;  /* 0x0002b80501007387 */ /* 0x000fe80000100800 */
[----:B------:R-:W-:Y:S04]  /*22c0*/  STL [R1+0x88], R28 ;  /* 0x0000881c01007387 */ /* 0x000fe80000100800 */
[----:B------:R-:W-:Y:S04]  /*22d0*/  STL [R1+0x2c0], R3 ;  /* 0x0002c00301007387 */ /* 0x000fe80000100800 */
[----:B------:R-:W-:Y:S01]  /*22e0*/  STL [R1+0x230], RZ ;  /* 0x000230ff01007387 */ /* 0x000fe20000100800 */
[----:B------:R-:W-:-:S03]  /*22f0*/  IMAD R13, R4, 0xf2, RZ ;  /* 0x000000f2040d7824 */ /* 0x000fc600078e02ff */
[----:B------:R0:W-:Y:S04]  /*2300*/  STL [R1+0x84], R0 ;  /* 0x0000840001007387 */ /* 0x0001e80000100800 */
[----:B------:R1:W-:Y:S01]  /*2310*/  STL [R1+0x2cc], R7 ;  /* 0x0002cc0701007387 */ /* 0x0003e20000100800 */
[----:B0-----:R-:W0:Y:S01]  /*2320*/  LDC R0, c[0x0][0x230] ;  /* 0x00008c00ff007b82 */ /* 0x001e220000000800 */
[----:B-1----:R-:W-:-:S05]  /*2330*/  IADD3 R7, P4, R9, R28, RZ ;  /* 0x0000001c09077210 */ /* 0x002fca0007f9e0ff */
[----:B------:R1:W-:Y:S02]  /*2340*/  STL [R1+0x2dc], R7 ;  /* 0x0002dc0701007387 */ /* 0x0003e40000100800 */
[-C--:B-1----:R-:W-:Y:S02]  /*2350*/  IADD3 R7, P6, R13, R28.reuse, RZ ;  /* 0x0000001c0d077210 */ /* 0x082fe40007fde0ff */
[----:B------:R-:W2:Y:S01]  /*2360*/  LDL R13, [R1+0x84] ;  /* 0x00008400010d7983 */ /* 0x000ea20000100800 */
[----:B------:R-:W-:Y:S02]  /*2370*/  IMAD R11, R4, 0xf6, RZ ;  /* 0x000000f6040b7824 */ /* 0x000fe400078e02ff */
[----:B0-----:R-:W-:Y:S02]  /*2380*/  VIADD R0, R0, 0x7f ;  /* 0x0000007f00007836 */ /* 0x001fe40000000000 */
[----:B------:R-:W-:Y:S01]  /*2390*/  IMAD R15, R4, 0xee, RZ ;  /* 0x000000ee040f7824 */ /* 0x000fe200078e02ff */
[----:B------:R-:W-:-:S02]  /*23a0*/  IADD3 R9, P5, R11, R28, RZ ;  /* 0x0000001c0b097210 */ /* 0x000fc40007fbe0ff */
[----:B------:R-:W-:Y:S01]  /*23b0*/  SHF.R.S32.HI R22, RZ, 0x1f, R0 ;  /* 0x0000001fff167819 */ /* 0x000fe20000011400 */
[C---:B------:R-:W-:Y:S02]  /*23c0*/  IMAD R17, R4.reuse, 0xea, RZ ;  /* 0x000000ea04117824 */ /* 0x040fe400078e02ff */
[----:B------:R-:W-:Y:S01]  /*23d0*/  IMAD R19, R4, 0xe6, RZ ;  /* 0x000000e604137824 */ /* 0x000fe200078e02ff */
[----:B------:R-:W-:Y:S01]  /*23e0*/  LEA.HI R22, R22, R0, RZ, 0x7 ;  /* 0x0000000016167211 */ /* 0x000fe200078f38ff */
[----:B------:R0:W-:Y:S01]  /*23f0*/  STL [R1+0x2ec], R9 ;  /* 0x0002ec0901007387 */ /* 0x0001e20000100800 */
[-C--:B------:R-:W-:Y:S02]  /*2400*/  IADD3 R11, P3, R17, R28.reuse, RZ ;  /* 0x0000001c110b7210 */ /* 0x080fe40007f7e0ff */
[----:B------:R-:W-:Y:S01]  /*2410*/  SHF.R.S32.HI R22, RZ, 0x7, R22 ;  /* 0x00000007ff167819 */ /* 0x000fe20000011416 */
[C---:B------:R-:W-:Y:S01]  /*2420*/  IMAD R22, R4.reuse, 0x7f, RZ ;  /* 0x0000007f04167824 */ /* 0x040fe200078e02ff */
[----:B------:R1:W-:Y:S01]  /*2430*/  STL [R1+0x2fc], R7 ;  /* 0x0002fc0701007387 */ /* 0x0003e20000100800 */
[C---:B------:R-:W-:Y:S01]  /*2440*/  IMAD R23, R4.reuse, 0xe2, RZ ;  /* 0x000000e204177824 */ /* 0x040fe200078e02ff */
[-C--:B0-----:R-:W-:Y:S01]  /*2450*/  IADD3 R9, P0, R15, R28.reuse, RZ ;  /* 0x0000001c0f097210 */ /* 0x081fe20007f1e0ff */
[----:B------:R-:W-:Y:S01]  /*2460*/  IMAD R26, R4, 0x7d, RZ ;  /* 0x0000007d041a7824 */ /* 0x000fe200078e02ff */
[----:B-1----:R-:W-:-:S03]  /*2470*/  IADD3 R7, P1, R19, R28, RZ ;  /* 0x0000001c13077210 */ /* 0x002fc60007f3e0ff */
[----:B------:R2:W-:Y:S01]  /*2480*/  STL [R1+0x30c], R9 ;  /* 0x00030c0901007387 */ /* 0x0005e20000100800 */
[----:B------:R-:W-:-:S03]  /*2490*/  IMAD R27, R4, 0xde, RZ ;  /* 0x000000de041b7824 */ /* 0x000fc600078e02ff */
[----:B------:R0:W-:Y:S04]  /*24a0*/  STL [R1+0x31c], R11 ;  /* 0x00031c0b01007387 */ /* 0x0001e80000100800 */
[----:B------:R1:W-:Y:S01]  /*24b0*/  STL [R1+0x32c], R7 ;  /* 0x00032c0701007387 */ /* 0x0003e20000100800 */
[C---:B------:R-:W-:Y:S02]  /*24c0*/  IMAD R2, R4.reuse, 0x7e, RZ ;  /* 0x0000007e04027824 */ /* 0x040fe400078e02ff */
[C---:B------:R-:W-:Y:S02]  /*24d0*/  IMAD R3, R4.reuse, 0x7a, RZ ;  /* 0x0000007a04037824 */ /* 0x040fe400078e02ff */
[C---:B------:R-:W-:Y:S02]  /*24e0*/  IMAD R5, R4.reuse, 0x76, RZ ;  /* 0x0000007604057824 */ /* 0x040fe400078e02ff */
[----:B------:R-:W-:-:S02]  /*24f0*/  IMAD R6, R4, 0x72, RZ ;  /* 0x0000007204067824 */ /* 0x000fc400078e02ff */
[C---:B------:R-:W-:Y:S02]  /*2500*/  IMAD R8, R4.reuse, 0x6e, RZ ;  /* 0x0000006e04087824 */ /* 0x040fe400078e02ff */
[C---:B------:R-:W-:Y:S02]  /*2510*/  IMAD R10, R4.reuse, 0x6a, RZ ;  /* 0x0000006a040a7824 */ /* 0x040fe400078e02ff */
[----:B------:R-:W-:Y:S01]  /*2520*/  IMAD R12, R4, 0x66, RZ ;  /* 0x00000066040c7824 */ /* 0x000fe200078e02ff */
[-C--:B--2---:R-:W-:Y:S02]  /*2530*/  LEA.HI.X.SX32 R9, R22, R13.reuse, 0x1, P2 ;  /* 0x0000000d16097211 */ /* 0x084fe400010f0eff */
[-C--:B0-----:R-:W-:Y:S02]  /*2540*/  IADD3 R11, P2, R23, R28.reuse, RZ ;  /* 0x0000001c170b7210 */ /* 0x081fe40007f5e0ff */
[----:B-1----:R-:W-:Y:S01]  /*2550*/  LEA.HI.X.SX32 R7, R26, R13, 0x1, P4 ;  /* 0x0000000d1a077211 */ /* 0x002fe200020f0eff */
[----:B------:R0:W-:Y:S01]  /*2560*/  STL [R1+0x2c8], R9 ;  /* 0x0002c80901007387 */ /* 0x0001e20000100800 */
[----:B------:R-:W-:-:S03]  /*2570*/  IADD3 R15, P4, R27, R28, RZ ;  /* 0x0000001c1b0f7210 */ /* 0x000fc60007f9e0ff */
[----:B------:R1:W-:Y:S04]  /*2580*/  STL [R1+0x33c], R11 ;  /* 0x00033c0b01007387 */ /* 0x0003e80000100800 */
[----:B------:R2:W-:Y:S01]  /*2590*/  STL [R1+0x2d8], R7 ;  /* 0x0002d80701007387 */ /* 0x0005e20000100800 */
[C---:B0-----:R-:W-:Y:S02]  /*25a0*/  IMAD R9, R4.reuse, 0x7b, RZ ;  /* 0x0000007b04097824 */ /* 0x041fe400078e02ff */
[C---:B-1----:R-:W-:Y:S01]  /*25b0*/  IMAD R11, R4.reuse, 0xda, RZ ;  /* 0x000000da040b7824 */ /* 0x042fe200078e02ff */
[----:B------:R0:W-:Y:S01]  /*25c0*/  STL [R1+0x34c], R15 ;  /* 0x00034c0f01007387 */ /* 0x0001e20000100800 */
[C---:B--2---:R-:W-:Y:S01]  /*25d0*/  IMAD R7, R4.reuse, 0x79, RZ ;  /* 0x0000007904077824 */ /* 0x044fe200078e02ff */
[----:B------:R-:W-:Y:S01]  /*25e0*/  LEA.HI.X.SX32 R17, R9, R13, 0x1, P5 ;  /* 0x0000000d09117211 */ /* 0x000fe200028f0eff */
[----:B------:R-:W-:Y:S01]  /*25f0*/  IMAD R9, R4, 0xd6, RZ ;  /* 0x000000d604097824 */ /* 0x000fe200078e02ff */
[----:B0-----:R-:W-:-:S02]  /*2600*/  IADD3 R15, P5, R11, R28, RZ ;  /* 0x0000001c0b0f7210 */ /* 0x001fc40007fbe0ff */
[----:B------:R-:W-:Y:S01]  /*2610*/  LEA.HI.X.SX32 R11, R7, R13, 0x1, P6 ;  /* 0x0000000d070b7211 */ /* 0x000fe200030f0eff */
[----:B------:R-:W-:Y:S01]  /*2620*/  STL [R1+0x2e8], R17 ;  /* 0x0002e81101007387 */ /* 0x000fe20000100800 */
[----:B------:R-:W-:-:S03]  /*2630*/  IMAD R7, R4, 0x77, RZ ;  /* 0x0000007704077824 */ /* 0x000fc600078e02ff */
[----:B------:R0:W-:Y:S04]  /*2640*/  STL [R1+0x35c], R15 ;  /* 0x00035c0f01007387 */ /* 0x0001e80000100800 */
[----:B------:R1:W-:Y:S01]  /*2650*/  STL [R1+0x2f8], R11 ;  /* 0x0002f80b01007387 */ /* 0x0003e20000100800 */
[----:B0-----:R-:W-:Y:S01]  /*2660*/  IADD3 R15, P6, R9, R28, RZ ;  /* 0x0000001c090f7210 */ /* 0x001fe20007fde0ff */
[C---:B------:R-:W-:Y:S02]  /*2670*/  IMAD R9, R4.reuse, 0x75, RZ ;  /* 0x0000007504097824 */ /* 0x040fe400078e02ff */
[C---:B-1----:R-:W-:Y:S02]  /*2680*/  IMAD R11, R4.reuse, 0xd2, RZ ;  /* 0x000000d2040b7824 */ /* 0x042fe400078e02ff */
[----:B------:R0:W-:Y:S01]  /*2690*/  STL [R1+0x36c], R15 ;  /* 0x00036c0f01007387 */ /* 0x0001e20000100800 */
[----:B------:R-:W-:Y:S01]  /*26a0*/  LEA.HI.X.SX32 R17, R7, R13, 0x1, P0 ;  /* 0x0000000d07117211 */ /* 0x000fe200000f0eff */
[----:B------:R-:W-:-:S04]  /*26b0*/  IMAD R7, R4, 0xce, RZ ;  /* 0x000000ce04077824 */ /* 0x000fc800078e02ff */
[----:B------:R1:W-:Y:S01]  /*26c0*/  STL [R1+0x308], R17 ;  /* 0x0003081101007387 */ /* 0x0003e20000100800 */
[----:B0-----:R-:W-:Y:S02]  /*26d0*/  IADD3 R15, P0, R11, R28, RZ ;  /* 0x0000001c0b0f7210 */ /* 0x001fe40007f1e0ff */
[-C--:B------:R-:W-:Y:S01]  /*26e0*/  LEA.HI.X.SX32 R11, R9, R13.reuse, 0x1, P3 ;  /* 0x0000000d090b7211 */ /* 0x080fe200018f0eff */
[----:B------:R-:W-:Y:S02]  /*26f0*/  IMAD R9, R4, 0x73, RZ ;  /* 0x0000007304097824 */ /* 0x000fe400078e02ff */
[----:B------:R0:W-:Y:S04]  /*2700*/  STL [R1+0x37c], R15 ;  /* 0x00037c0f01007387 */ /* 0x0001e80000100800 */
[----:B------:R2:W-:Y:S01]  /*2710*/  STL [R1+0x318], R11 ;  /* 0x0003180b01007387 */ /* 0x0005e20000100800 */
[----:B-1----:R-:W-:-:S02]  /*2720*/  LEA.HI.X.SX32 R17, R9, R13, 0x1, P1 ;  /* 0x0000000d09117211 */ /* 0x002fc400008f0eff */
[----:B0-----:R-:W-:Y:S01]  /*2730*/  IADD3 R15, P3, R7, R28, RZ ;  /* 0x0000001c070f7210 */ /* 0x001fe20007f7e0ff */
[C---:B------:R-:W-:Y:S02]  /*2740*/  IMAD R7, R4.reuse, 0x71, RZ ;  /* 0x0000007104077824 */ /* 0x040fe400078e02ff */
[C---:B--2---:R-:W-:Y:S02]  /*2750*/  IMAD R11, R4.reuse, 0xca, RZ ;  /* 0x000000ca040b7824 */ /* 0x044fe400078e02ff */
[----:B------:R0:W-:Y:S01]  /*2760*/  STL [R1+0x38c], R15 ;  /* 0x00038c0f01007387 */ /* 0x0001e20000100800 */
[----:B------:R-:W-:-:S03]  /*2770*/  IMAD R9, R4, 0xc6, RZ ;  /* 0x000000c604097824 */ /* 0x000fc600078e02ff */
        /* <DEDUP_REMOVED lines=127> */
[-C--:B0-----:R-:W-:Y:S01]  /*2f70*/  IADD3 R15, P1, R9, R28.reuse, RZ ;  /* 0x0000001c090f7210 */ /* 0x081fe20007f3e0ff */
[C---:B------:R-:W-:Y:S02]  /*2f80*/  IMAD R9, R4.reuse, 0x45, RZ ;  /* 0x0000004504097824 */ /* 0x040fe400078e02ff */
[C---:B--2---:R-:W-:Y:S02]  /*2f90*/  IMAD R11, R4.reuse, 0xe4, RZ ;  /* 0x000000e4040b7824 */ /* 0x044fe400078e02ff */
[----:B------:R0:W-:Y:S01]  /*2fa0*/  STL [R1+0x314], R15 ;  /* 0x0003140f01007387 */ /* 0x0001e20000100800 */
[C---:B------:R-:W-:Y:S01]  /*2fb0*/  IMAD R7, R4.reuse, 0xdc, RZ ;  /* 0x000000dc04077824 */ /* 0x040fe200078e02ff */
[----:B------:R-:W-:Y:S02]  /*2fc0*/  LEA.HI.X.SX32 R9, R9, R13, 0x1, P4 ;  /* 0x0000000d09097211 */ /* 0x000fe400020f0eff */
[----:B------:R1:W-:Y:S01]  /*2fd0*/  STL [R1+0x488], R17 ;  /* 0x0004881101007387 */ /* 0x0003e20000100800 */
[----:B0-----:R-:W-:Y:S01]  /*2fe0*/  IADD3 R15, P2, R11, R28, RZ ;  /* 0x0000001c0b0f7210 */ /* 0x001fe20007f5e0ff */
[----:B------:R-:W-:-:S04]  /*2ff0*/  IMAD R11, R4, 0x43, RZ ;  /* 0x00000043040b7824 */ /* 0x000fc800078e02ff */
[----:B------:R0:W-:Y:S01]  /*3000*/  STL [R1+0x334], R15 ;  /* 0x0003340f01007387 */ /* 0x0001e20000100800 */
[----:B------:R-:W-:-:S03]  /*3010*/  LEA.HI.X.SX32 R11, R11, R13, 0x1, P5 ;  /* 0x0000000d0b0b7211 */ /* 0x000fc600028f0eff */
[----:B------:R2:W-:Y:S01]  /*3020*/  STL [R1+0x498], R9 ;  /* 0x0004980901007387 */ /* 0x0005e20000100800 */
[-C--:B-1----:R-:W-:Y:S02]  /*3030*/  IADD3 R17, P5, R2, R28.reuse, RZ ;  /* 0x0000001c02117210 */ /* 0x082fe40007fbe0ff */
[----:B0-----:R-:W-:Y:S01]  /*3040*/  IADD3 R15, P4, R7, R28, RZ ;  /* 0x0000001c070f7210 */ /* 0x001fe20007f9e0ff */
[C---:B------:R-:W-:Y:S02]  /*3050*/  IMAD R7, R4.reuse, 0xd4, RZ ;  /* 0x000000d404077824 */ /* 0x040fe400078e02ff */
[----:B--2---:R-:W-:Y:S02]  /*3060*/  IMAD R9, R4, 0x41, RZ ;  /* 0x0000004104097824 */ /* 0x004fe400078e02ff */
[----:B------:R0:W-:Y:S01]  /*3070*/  STL [R1+0x354], R15 ;  /* 0x0003540f01007387 */ /* 0x0001e20000100800 */
[----:B------:R-:W-:-:S03]  /*3080*/  LEA.HI.X.SX32 R2, R2, R13, 0x1, P0 ;  /* 0x0000000d02027211 */ /* 0x000fc600000f0eff */
[----:B------:R1:W-:Y:S01]  /*3090*/  STL [R1+0x4a8], R11 ;  /* 0x0004a80b01007387 */ /* 0x0003e20000100800 */
[----:B0-----:R-:W-:Y:S01]  /*30a0*/  LEA.HI.X.SX32 R15, R9, R13, 0x1, P6 ;  /* 0x0000000d090f7211 */ /* 0x001fe200030f0eff */
[C---:B------:R-:W-:Y:S01]  /*30b0*/  IMAD R9, R4.reuse, 0x3f, RZ ;  /* 0x0000003f04097824 */ /* 0x040fe200078e02ff */
[-C--:B-1----:R-:W-:Y:S01]  /*30c0*/  IADD3 R11, P6, R7, R28.reuse, RZ ;  /* 0x0000001c070b7210 */ /* 0x082fe20007fde0ff */
[----:B------:R-:W-:Y:S01]  /*30d0*/  IMAD R7, R4, 0xcc, RZ ;  /* 0x000000cc04077824 */ /* 0x000fe200078e02ff */
[----:B------:R-:W-:Y:S04]  /*30e0*/  STL [R1+0x4cc], R17 ;  /* 0x0004cc1101007387 */ /* 0x000fe80000100800 */
[----:B------:R0:W-:Y:S04]  /*30f0*/  STL [R1+0x4b8], R15 ;  /* 0x0004b80f01007387 */ /* 0x0001e80000100800 */
[----:B------:R1:W-:Y:S04]  /*3100*/  STL [R1+0x374], R11 ;  /* 0x0003740b01007387 */ /* 0x0003e80000100800 */
[----:B------:R2:W-:Y:S01]  /*3110*/  STL [R1+0x2d0], R2 ;  /* 0x0002d00201007387 */ /* 0x0005e20000100800 */
[----:B0-----:R-:W-:-:S02]  /*3120*/  IADD3 R15, P0, R3, R28, RZ ;  /* 0x0000001c030f7210 */ /* 0x001fc40007f1e0ff */
[----:B-1----:R-:W-:-:S03]  /*3130*/  LEA.HI.X.SX32 R11, R9, R13, 0x1, P5 ;  /* 0x0000000d090b7211 */ /* 0x002fc600028f0eff */
[----:B------:R-:W-:Y:S01]  /*3140*/  STL [R1+0x4dc], R15 ;  /* 0x0004dc0f01007387 */ /* 0x000fe20000100800 */
[----:B--2---:R-:W-:-:S03]  /*3150*/  IADD3 R2, P5, R7, R28, RZ ;  /* 0x0000001c07027210 */ /* 0x004fc60007fbe0ff */
[----:B------:R-:W-:Y:S01]  /*3160*/  STL [R1+0x4c8], R11 ;  /* 0x0004c80b01007387 */ /* 0x000fe20000100800 */
[----:B------:R-:W-:-:S03]  /*3170*/  IMAD R9, R4, 0x3d, RZ ;  /* 0x0000003d04097824 */ /* 0x000fc600078e02ff */
[----:B------:R0:W-:Y:S01]  /*3180*/  STL [R1+0x394], R2 ;  /* 0x0003940201007387 */ /* 0x0001e20000100800 */
[C---:B------:R-:W-:Y:S01]  /*3190*/  IMAD R7, R4.reuse, 0xc4, RZ ;  /* 0x000000c404077824 */ /* 0x040fe200078e02ff */
[-C--:B0-----:R-:W-:Y:S02]  /*31a0*/  LEA.HI.X.SX32 R2, R3, R13.reuse, 0x1, P3 ;  /* 0x0000000d03027211 */ /* 0x081fe400018f0eff */
[----:B------:R-:W-:Y:S02]  /*31b0*/  IADD3 R11, P3, R5, R28, RZ ;  /* 0x0000001c050b7210 */ /* 0x000fe40007f7e0ff */
[----:B------:R-:W-:Y:S01]  /*31c0*/  LEA.HI.X.SX32 R3, R9, R13, 0x1, P0 ;  /* 0x0000000d09037211 */ /* 0x000fe200000f0eff */
[----:B------:R0:W-:Y:S01]  /*31d0*/  STL [R1+0x2f0], R2 ;  /* 0x0002f00201007387 */ /* 0x0001e20000100800 */
[----:B------:R-:W-:-:S03]  /*31e0*/  IMAD R9, R4, 0x3b, RZ ;  /* 0x0000003b04097824 */ /* 0x000fc600078e02ff */
[----:B------:R-:W-:Y:S01]  /*31f0*/  STL [R1+0x4ec], R11 ;  /* 0x0004ec0b01007387 */ /* 0x000fe20000100800 */
[----:B0-----:R-:W-:-:S03]  /*3200*/  IADD3 R2, P0, R7, R28, RZ ;  /* 0x0000001c07027210 */ /* 0x001fc60007f1e0ff */
[----:B------:R-:W-:Y:S01]  /*3210*/  STL [R1+0x4d8], R3 ;  /* 0x0004d80301007387 */ /* 0x000fe20000100800 */
[----:B------:R-:W-:-:S03]  /*3220*/  IMAD R7, R4, 0xbc, RZ ;  /* 0x000000bc04077824 */ /* 0x000fc600078e02ff */
[----:B------:R0:W-:Y:S02]  /*3230*/  STL [R1+0x3b4], R2 ;  /* 0x0003b40201007387 */ /* 0x0001e40000100800 */
        /* <DEDUP_REMOVED lines=39> */
[----:B------:R0:W-:Y:S01]  /*34b0*/  STL [R1+0x434], R2 ;  /* 0x0004340201007387 */ /* 0x0001e20000100800 */
[----:B------:R-:W-:Y:S01]  /*34c0*/  IMAD R7, R4, 0x9c, RZ ;  /* 0x0000009c04077824 */ /* 0x000fe200078e02ff */
        /* <DEDUP_REMOVED lines=43> */
[C---:B------:R-:W-:Y:S02]  /*3780*/  IMAD R7, R4.reuse, 0xf8, RZ ;  /* 0x000000f804077824 */ /* 0x040fe400078e02ff */
[----:B------:R-:W-:Y:S01]  /*3790*/  IMAD R24, R4, 0x4e, RZ ;  /* 0x0000004e04187824 */ /* 0x000fe200078e02ff */
[-C--:B0-----:R-:W-:Y:S02]  /*37a0*/  LEA.HI.X.SX32 R2, R20, R13.reuse, 0x1, P2 ;  /* 0x0000000d14027211 */ /* 0x081fe400010f0eff */
[----:B------:R-:W-:Y:S02]  /*37b0*/  IADD3 R5, P2, R21, R28, RZ ;  /* 0x0000001c15057210 */ /* 0x000fe40007f5e0ff */
[----:B------:R-:W-:Y:S01]  /*37c0*/  LEA.HI.X.SX32 R3, R9, R13, 0x1, P1 ;  /* 0x0000000d09037211 */ /* 0x000fe200008f0eff */
[----:B------:R0:W-:Y:S01]  /*37d0*/  STL [R1+0x410], R2 ;  /* 0x0004100201007387 */ /* 0x0001e20000100800 */
[----:B------:R-:W-:-:S03]  /*37e0*/  IMAD R9, R4, 0x29, RZ ;  /* 0x0000002904097824 */ /* 0x000fc600078e02ff */
[----:B------:R1:W-:Y:S01]  /*37f0*/  STL [R1+0x57c], R5 ;  /* 0x00057c0501007387 */ /* 0x0003e20000100800 */
[----:B0-----:R-:W-:-:S03]  /*3800*/  IADD3 R2, P1, R7, R28, RZ ;  /* 0x0000001c07027210 */ /* 0x001fc60007f3e0ff */
[----:B------:R0:W-:Y:S01]  /*3810*/  STL [R1+0x568], R3 ;  /* 0x0005680301007387 */ /* 0x0001e20000100800 */
[----:B------:R-:W-:-:S03]  /*3820*/  IMAD R7, R4, 0xe8, RZ ;  /* 0x000000e804077824 */ /* 0x000fc600078e02ff */
[----:B------:R2:W-:Y:S01]  /*3830*/  STL [R1+0x2e4], R2 ;  /* 0x0002e40201007387 */ /* 0x0005e20000100800 */
[-C--:B-1----:R-:W-:Y:S02]  /*3840*/  LEA.HI.X.SX32 R5, R9, R13.reuse, 0x1, P2 ;  /* 0x0000000d09057211 */ /* 0x082fe400010f0eff */
[----:B0-----:R-:W-:Y:S02]  /*3850*/  LEA.HI.X.SX32 R3, R21, R13, 0x1, P4 ;  /* 0x0000000d15037211 */ /* 0x001fe400020f0eff */
[----:B--2---:R-:W-:-:S03]  /*3860*/  IADD3 R2, P4, R24, R28, RZ ;  /* 0x0000001c18027210 */ /* 0x004fc60007f9e0ff */
[----:B------:R0:W-:Y:S01]  /*3870*/  STL [R1+0x430], R3 ;  /* 0x0004300301007387 */ /* 0x0001e20000100800 */
[----:B------:R-:W-:-:S03]  /*3880*/  IMAD R25, R4, 0x4a, RZ ;  /* 0x0000004a04197824 */ /* 0x000fc600078e02ff */
[----:B------:R1:W-:Y:S01]  /*3890*/  STL [R1+0x58c], R2 ;  /* 0x00058c0201007387 */ /* 0x0003e20000100800 */
[----:B0-----:R-:W-:-:S03]  /*38a0*/  IADD3 R3, P2, R7, R28, RZ ;  /* 0x0000001c07037210 */ /* 0x001fc60007f5e0ff */
[----:B------:R0:W-:Y:S01]  /*38b0*/  STL [R1+0x578], R5 ;  /* 0x0005780501007387 */ /* 0x0001e20000100800 */
[----:B-1----:R-:W-:-:S03]  /*38c0*/  LEA.HI.X.SX32 R2, R24, R13, 0x1, P6 ;  /* 0x0000000d18027211 */ /* 0x002fc600030f0eff */
[----:B------:R-:W-:Y:S01]  /*38d0*/  STL [R1+0x324], R3 ;  /* 0x0003240301007387 */ /* 0x000fe20000100800 */
[C---:B------:R-:W-:Y:S02]  /*38e0*/  IMAD R11, R4.reuse, 0x27, RZ ;  /* 0x00000027040b7824 */ /* 0x040fe400078e02ff */
[C---:B------:R-:W-:Y:S01]  /*38f0*/  IMAD R9, R4.reuse, 0xd8, RZ ;  /* 0x000000d804097824 */ /* 0x040fe200078e02ff */
[----:B------:R1:W-:Y:S02]  /*3900*/  STL [R1+0x450], R2 ;  /* 0x0004500201007387 */ /* 0x0003e40000100800 */
[----:B0-----:R-:W-:Y:S01]  /*3910*/  LEA.HI.X.SX32 R5, R11, R13, 0x1, P4 ;  /* 0x0000000d0b057211 */ /* 0x001fe200020f0eff */
[----:B------:R-:W-:Y:S01]  /*3920*/  IMAD R7, R4, 0x46, RZ ;  /* 0x0000004604077824 */ /* 0x000fe200078e02ff */
[-C--:B-1----:R-:W-:Y:S02]  /*3930*/  IADD3 R2, P6, R25, R28.reuse, RZ ;  /* 0x0000001c19027210 */ /* 0x082fe40007fde0ff */
[----:B------:R-:W-:-:S03]  /*3940*/  IADD3 R3, P4, R9, R28, RZ ;  /* 0x0000001c09037210 */ /* 0x000fc60007f9e0ff */
[----:B------:R0:W-:Y:S01]  /*3950*/  STL [R1+0x59c], R2 ;  /* 0x00059c0201007387 */ /* 0x0001e20000100800 */
[----:B------:R-:W-:-:S03]  /*3960*/  IMAD R15, R4, 0x25, RZ ;  /* 0x00000025040f7824 */ /* 0x000fc600078e02ff */
[----:B------:R-:W-:Y:S01]  /*3970*/  STL [R1+0x588], R5 ;  /* 0x0005880501007387 */ /* 0x000fe20000100800 */
[----:B0-----:R-:W-:-:S03]  /*3980*/  LEA.HI.X.SX32 R2, R25, R13, 0x1, P5 ;  /* 0x0000000d19027211 */ /* 0x001fc600028f0eff */
[----:B------:R-:W-:Y:S01]  /*3990*/  STL [R1+0x364], R3 ;  /* 0x0003640301007387 */ /* 0x000fe20000100800 */
[----:B------:R-:W-:-:S03]  /*39a0*/  IMAD R9, R4, 0xc8, RZ ;  /* 0x000000c804097824 */ /* 0x000fc600078e02ff */
[----:B------:R0:W-:Y:S01]  /*39b0*/  STL [R1+0x470], R2 ;  /* 0x0004700201007387 */ /* 0x0001e20000100800 */
[----:B------:R-:W-:Y:S01]  /*39c0*/  IMAD R11, R4, 0x42, RZ ;  /* 0x00000042040b7824 */ /* 0x000fe200078e02ff */
[----:B0-----:R-:W-:Y:S02]  /*39d0*/  IADD3 R2, P5, R7, R28, RZ ;  /* 0x0000001c07027210 */ /* 0x001fe40007fbe0ff */
[----:B------:R-:W-:-:S03]  /*39e0*/  LEA.HI.X.SX32 R3, R15, R13, 0x1, P6 ;  /* 0x0000000d0f037211 */ /* 0x000fc600030f0eff */
[----:B------:R0:W-:Y:S04]  /*39f0*/  STL [R1+0x5ac], R2 ;  /* 0x0005ac0201007387 */ /* 0x0001e80000100800 */
[----:B------:R1:W-:Y:S01]  /*3a00*/  STL [R1+0x598], R3 ;  /* 0x0005980301007387 */ /* 0x0003e20000100800 */
[----:B0-----:R-:W-:Y:S01]  /*3a10*/  IADD3 R2, P6, R9, R28, RZ ;  /* 0x0000001c09027210 */ /* 0x001fe20007fde0ff */
[----:B------:R-:W-:Y:S01]  /*3a20*/  IMAD R9, R4, 0x23, RZ ;  /* 0x0000002304097824 */ /* 0x000fe200078e02ff */
[----:B-1----:R-:W-:-:S03]  /*3a30*/  LEA.HI.X.SX32 R3, R7, R13, 0x1, P0 ;  /* 0x0000000d07037211 */ /* 0x002fc600000f0eff */
[----:B------:R0:W-:Y:S01]  /*3a40*/  STL [R1+0x3a4], R2 ;  /* 0x0003a40201007387 */ /* 0x0001e20000100800 */
[----:B------:R-:W-:-:S03]  /*3a50*/  IMAD R7, R4, 0xb8, RZ ;  /* 0x000000b804077824 */ /* 0x000fc600078e02ff */
[----:B------:R1:W-:Y:S01]  /*3a60*/  STL [R1+0x490], R3 ;  /* 0x0004900301007387 */ /* 0x0003e20000100800 */
[----:B0-----:R-:W-:Y:S02]  /*3a70*/  IADD3 R2, P0, R11, R28, RZ ;  /* 0x0000001c0b027210 */ /* 0x001fe40007f1e0ff */
[----:B-1----:R-:W-:-:S03]  /*3a80*/  LEA.HI.X.SX32 R3, R9, R13, 0x1, P5 ;  /* 0x0000000d09037211 */ /* 0x002fc600028f0eff */
[----:B------:R0:W-:Y:S01]  /*3a90*/  STL [R1+0x5bc], R2 ;  /* 0x0005bc0201007387 */ /* 0x0001e20000100800 */
[C---:B------:R-:W-:Y:S01]  /*3aa0*/  IMAD R9, R4.reuse, 0x7c, RZ ;  /* 0x0000007c04097824 */ /* 0x040fe200078e02ff */
[-C--:B------:R-:W-:Y:S02]  /*3ab0*/  LEA.HI.X.SX32 R5, R11, R13.reuse, 0x1, P3 ;  /* 0x0000000d0b057211 */ /* 0x080fe400018f0eff */
[----:B------:R1:W-:Y:S01]  /*3ac0*/  STL [R1+0x5a8], R3 ;  /* 0x0005a80301007387 */ /* 0x0003e20000100800 */
[----:B0-----:R-:W-:Y:S01]  /*3ad0*/  IADD3 R2, P5, R7, R28, RZ ;  /* 0x0000001c07027210 */ /* 0x001fe20007fbe0ff */
[C---:B------:R-:W-:Y:S02]  /*3ae0*/  IMAD R7, R4.reuse, 0x21, RZ ;  /* 0x0000002104077824 */ /* 0x040fe400078e02ff */
[----:B------:R-:W-:Y:S02]  /*3af0*/  IMAD R15, R4, 0x3e, RZ ;  /* 0x0000003e040f7824 */ /* 0x000fe400078e02ff */
[----:B------:R0:W-:Y:S01]  /*3b00*/  STL [R1+0x3e4], R2 ;  /* 0x0003e40201007387 */ /* 0x0001e20000100800 */
[----:B-1----:R-:W-:-:S03]  /*3b10*/  LEA.HI.X.SX32 R3, R7, R13, 0x1, P0 ;  /* 0x0000000d07037211 */ /* 0x002fc600000f0eff */
[----:B------:R-:W-:Y:S01]  /*3b20*/  STL [R1+0x4b0], R5 ;  /* 0x0004b00501007387 */ /* 0x000fe20000100800 */
[----:B0-----:R-:W-:Y:S01]  /*3b30*/  IADD3 R2, P3, R9, R28, RZ ;  /* 0x0000001c09027210 */ /* 0x001fe20007f7e0ff */
[----:B------:R-:W-:-:S04]  /*3b40*/  IMAD R7, R4, 0xa8, RZ ;  /* 0x000000a804077824 */ /* 0x000fc800078e02ff */
[----:B------:R0:W-:Y:S04]  /*3b50*/  STL [R1+0x4d4], R2 ;  /* 0x0004d40201007387 */ /* 0x0001e80000100800 */
        /* <DEDUP_REMOVED lines=95> */
[----:B------:R0:W-:Y:S01]  /*4150*/  STL [R1+0x594], R2 ;  /* 0x0005940201007387 */ /* 0x0001e20000100800 */
[----:B------:R-:W-:-:S03]  /*4160*/  IMAD R11, R4, 0x13, RZ ;  /* 0x00000013040b7824 */ /* 0x000fc600078e02ff */
[----:B------:R1:W-:Y:S01]  /*4170*/  STL [R1+0x618], R3 ;  /* 0x0006180301007387 */ /* 0x0003e20000100800 */
[----:B0-----:R-:W-:Y:S02]  /*4180*/  IADD3 R2, P0, R15, R28, RZ ;  /* 0x0000001c0f027210 */ /* 0x001fe40007f1e0ff */
[----:B-1----:R-:W-:-:S03]  /*4190*/  LEA.HI.X.SX32 R3, R9, R13, 0x1, P2 ;  /* 0x0000000d09037211 */ /* 0x002fc600010f0eff */
[----:B------:R0:W-:Y:S01]  /*41a0*/  STL [R1+0x62c], R2 ;  /* 0x00062c0201007387 */ /* 0x0001e20000100800 */
[C---:B------:R-:W-:Y:S01]  /*41b0*/  IMAD R9, R4.reuse, 0x44, RZ ;  /* 0x0000004404097824 */ /* 0x040fe200078e02ff */
[----:B------:R-:W-:Y:S02]  /*41c0*/  LEA.HI.X.SX32 R5, R15, R13, 0x1, P3 ;  /* 0x0000000d0f057211 */ /* 0x000fe400018f0eff */
[----:B------:R1:W-:Y:S01]  /*41d0*/  STL [R1+0x460], R3 ;  /* 0x0004600301007387 */ /* 0x0003e20000100800 */
[-C--:B0-----:R-:W-:Y:S01]  /*41e0*/  IADD3 R2, P2, R7, R28.reuse, RZ ;  /* 0x0000001c07027210 */ /* 0x081fe20007f5e0ff */
[----:B------:R-:W-:Y:S01]  /*41f0*/  IMAD R7, R4, 0x22, RZ ;  /* 0x0000002204077824 */ /* 0x000fe200078e02ff */
[----:B-1----:R-:W-:-:S03]  /*4200*/  IADD3 R3, P3, R9, R28, RZ ;  /* 0x0000001c09037210 */ /* 0x002fc60007f7e0ff */
[----:B------:R0:W-:Y:S04]  /*4210*/  STL [R1+0x484], R2 ;  /* 0x0004840201007387 */ /* 0x0001e80000100800 */
[----:B------:R-:W-:Y:S01]  /*4220*/  STL [R1+0x590], R5 ;  /* 0x0005900501007387 */ /* 0x000fe20000100800 */
[----:B0-----:R-:W-:-:S03]  /*4230*/  LEA.HI.X.SX32 R2, R11, R13, 0x1, P0 ;  /* 0x0000000d0b027211 */ /* 0x001fc600000f0eff */
[----:B------:R0:W-:Y:S01]  /*4240*/  STL [R1+0x5b4], R3 ;  /* 0x0005b40301007387 */ /* 0x0001e20000100800 */
[----:B------:R-:W-:-:S03]  /*4250*/  IMAD R11, R4, 0xe0, RZ ;  /* 0x000000e0040b7824 */ /* 0x000fc600078e02ff */
[----:B------:R1:W-:Y:S01]  /*4260*/  STL [R1+0x628], R2 ;  /* 0x0006280201007387 */ /* 0x0003e20000100800 */
[----:B0-----:R-:W-:Y:S02]  /*4270*/  IADD3 R3, P0, R7, R28, RZ ;  /* 0x0000001c07037210 */ /* 0x001fe40007f1e0ff */
[----:B-1----:R-:W-:-:S03]  /*4280*/  LEA.HI.X.SX32 R2, R9, R13, 0x1, P4 ;  /* 0x0000000d09027211 */ /* 0x002fc600020f0eff */
[----:B------:R0:W-:Y:S01]  /*4290*/  STL [R1+0x63c], R3 ;  /* 0x00063c0301007387 */ /* 0x0001e20000100800 */
[----:B------:R-:W-:-:S03]  /*42a0*/  IMAD R9, R4, 0x78, RZ ;  /* 0x0000007804097824 */ /* 0x000fc600078e02ff */
[----:B------:R1:W-:Y:S01]  /*42b0*/  STL [R1+0x4a0], R2 ;  /* 0x0004a00201007387 */ /* 0x0003e20000100800 */
[----:B0-----:R-:W-:Y:S02]  /*42c0*/  IADD3 R3, P4, R11, R28, RZ ;  /* 0x0000001c0b037210 */ /* 0x001fe40007f9e0ff */
[----:B-1----:R-:W-:-:S03]  /*42d0*/  LEA.HI.X.SX32 R2, R7, R13, 0x1, P3 ;  /* 0x0000000d07027211 */ /* 0x002fc600018f0eff */
[----:B------:R-:W-:Y:S01]  /*42e0*/  STL [R1+0x344], R3 ;  /* 0x0003440301007387 */ /* 0x000fe20000100800 */
[C---:B------:R-:W-:Y:S02]  /*42f0*/  IMAD R15, R4.reuse, 0x11, RZ ;  /* 0x00000011040f7824 */ /* 0x040fe400078e02ff */
[C---:B------:R-:W-:Y:S01]  /*4300*/  IMAD R11, R4.reuse, 0x3c, RZ ;  /* 0x0000003c040b7824 */ /* 0x040fe200078e02ff */
[----:B------:R0:W-:Y:S02]  /*4310*/  STL [R1+0x5b0], R2 ;  /* 0x0005b00201007387 */ /* 0x0001e40000100800 */
[----:B------:R-:W-:Y:S01]  /*4320*/  LEA.HI.X.SX32 R5, R15, R13, 0x1, P0 ;  /* 0x0000000d0f057211 */ /* 0x000fe200000f0eff */
[----:B------:R-:W-:Y:S01]  /*4330*/  IMAD R7, R4, 0x1e, RZ ;  /* 0x0000001e04077824 */ /* 0x000fe200078e02ff */
[-C--:B0-----:R-:W-:Y:S02]  /*4340*/  IADD3 R2, P3, R9, R28.reuse, RZ ;  /* 0x0000001c09027210 */ /* 0x081fe40007f7e0ff */
[----:B------:R-:W-:-:S03]  /*4350*/  IADD3 R3, P0, R11, R28, RZ ;  /* 0x0000001c0b037210 */ /* 0x000fc60007f1e0ff */
        /* <DEDUP_REMOVED lines=14> */
[----:B------:R-:W-:-:S03]  /*4440*/  IMAD R15, R4, 0xf, RZ ;  /* 0x0000000f040f7824 */ /* 0x000fc600078e02ff */
[----:B------:R0:W-:Y:S01]  /*4450*/  STL [R1+0x5d0], R2 ;  /* 0x0005d00201007387 */ /* 0x0001e20000100800 */
[C---:B------:R-:W-:Y:S01]  /*4460*/  IMAD R9, R4.reuse, 0x34, RZ ;  /* 0x0000003404097824 */ /* 0x040fe200078e02ff */
[----:B------:R-:W-:Y:S01]  /*4470*/  LEA.HI.X.SX32 R5, R15, R13, 0x1, P6 ;  /* 0x0000000d0f057211 */ /* 0x000fe200030f0eff */
[----:B------:R-:W-:Y:S01]  /*4480*/  IMAD R7, R4, 0x1a, RZ ;  /* 0x0000001a04077824 */ /* 0x000fe200078e02ff */
[----:B0-----:R-:W-:-:S05]  /*4490*/  IADD3 R2, P0, R11, R28, RZ ;  /* 0x0000001c0b027210 */ /* 0x001fca0007f1e0ff */
[----:B------:R0:W-:Y:S01]  /*44a0*/  STL [R1+0x524], R2 ;  /* 0x0005240201007387 */ /* 0x0001e20000100800 */
[----:B------:R-:W-:-:S03]  /*44b0*/  LEA.HI.X.SX32 R3, R11, R13, 0x1, P5 ;  /* 0x0000000d0b037211 */ /* 0x000fc600028f0eff */
        /* <DEDUP_REMOVED lines=8> */
[----:B------:R-:W-:-:S03]  /*4540*/  IMAD R9, R4, 0x58, RZ ;  /* 0x0000005804097824 */ /* 0x000fc600078e02ff */
[----:B------:R1:W-:Y:S01]  /*4550*/  STL [R1+0x520], R3 ;  /* 0x0005200301007387 */ /* 0x0003e20000100800 */
[----:B0-----:R-:W-:Y:S01]  /*4560*/  IADD3 R2, P0, R11, R28, RZ ;  /* 0x0000001c0b027210 */ /* 0x001fe20007f1e0ff */
[----:B------:R-:W-:Y:S01]  /*4570*/  IMAD R11, R4, 0xd, RZ ;  /* 0x0000000d040b7824 */ /* 0x000fe200078e02ff */
[----:B-1----:R-:W-:-:S03]  /*4580*/  LEA.HI.X.SX32 R3, R7, R13, 0x1, P6 ;  /* 0x0000000d07037211 */ /* 0x002fc600030f0eff */
[----:B------:R0:W-:Y:S01]  /*4590*/  STL [R1+0x3c4], R2 ;  /* 0x0003c40201007387 */ /* 0x0001e20000100800 */
[----:B------:R-:W-:-:S03]  /*45a0*/  IMAD R7, R4, 0x2c, RZ ;  /* 0x0000002c04077824 */ /* 0x000fc600078e02ff */
[----:B------:R1:W-:Y:S01]  /*45b0*/  STL [R1+0x5f0], R3 ;  /* 0x0005f00301007387 */ /* 0x0003e20000100800 */
[----:B0-----:R-:W-:Y:S01]  /*45c0*/  IADD3 R2, P6, R9, R28, RZ ;  /* 0x0000001c09027210 */ /* 0x001fe20007fde0ff */
[----:B------:R-:W-:Y:S01]  /*45d0*/  IMAD R15, R4, 0x16, RZ ;  /* 0x00000016040f7824 */ /* 0x000fe200078e02ff */
[----:B-1----:R-:W-:-:S03]  /*45e0*/  LEA.HI.X.SX32 R3, R11, R13, 0x1, P5 ;  /* 0x0000000d0b037211 */ /* 0x002fc600028f0eff */
[----:B------:R0:W-:Y:S04]  /*45f0*/  STL [R1+0x564], R2 ;  /* 0x0005640201007387 */ /* 0x0001e80000100800 */
        /* <DEDUP_REMOVED lines=88> */
[----:B------:R-:W-:-:S03]  /*4b80*/  IADD3 R5, P6, R7, R28, RZ ;  /* 0x0000001c07057210 */ /* 0x000fc60007fde0ff */
[----:B------:R1:W-:Y:S01]  /*4b90*/  STL [R1+0x670], R3 ;  /* 0x0006700301007387 */ /* 0x0003e20000100800 */
[----:B0-----:R-:W-:-:S03]  /*4ba0*/  LEA.HI.X.SX32 R2, R19, R13, 0x1, P5 ;  /* 0x0000000d13027211 */ /* 0x001fc600028f0eff */
[----:B------:R0:W-:Y:S01]  /*4bb0*/  STL [R1+0x6ac], R5 ;  /* 0x0006ac0501007387 */ /* 0x0001e20000100800 */
[----:B-1----:R-:W-:-:S03]  /*4bc0*/  LEA R3, P5, R4, R28, 0x7 ;  /* 0x0000001c04037211 */ /* 0x002fc600078a38ff */
[----:B------:R1:W-:Y:S01]  /*4bd0*/  STL [R1+0x698], R2 ;  /* 0x0006980201007387 */ /* 0x0003e20000100800 */
[----:B0-----:R-:W-:-:S03]  /*4be0*/  LEA.HI.X.SX32 R5, R17, R13, 0x1, P0 ;  /* 0x0000000d11057211 */ /* 0x001fc600000f0eff */
[----:B------:R0:W-:Y:S01]  /*4bf0*/  STL [R1+0x4c4], R3 ;  /* 0x0004c40301007387 */ /* 0x0001e20000100800 */
[----:B-1----:R-:W-:-:S03]  /*4c00*/  LEA R2, P0, R4, R28, 0x6 ;  /* 0x0000001c04027211 */ /* 0x002fc600078030ff */
[----:B------:R1:W-:Y:S04]  /*4c10*/  STL [R1+0x3c0], R5 ;  /* 0x0003c00501007387 */ /* 0x0003e80000100800 */
[----:B------:R2:W-:Y:S01]  /*4c20*/  STL [R1+0x5c4], R2 ;  /* 0x0005c40201007387 */ /* 0x0005e20000100800 */
[----:B0-----:R-:W-:Y:S02]  /*4c30*/  LEA.HI.X.SX32 R3, R15, R13, 0x1, P1 ;  /* 0x0000000d0f037211 */ /* 0x001fe400008f0eff */
[----:B-1----:R-:W-:-:S03]  /*4c40*/  LEA R5, P1, R4, R28, 0x5 ;  /* 0x0000001c04057211 */ /* 0x002fc600078228ff */
[----:B------:R0:W-:Y:S01]  /*4c50*/  STL [R1+0x540], R3 ;  /* 0x0005400301007387 */ /* 0x0001e20000100800 */
[----:B--2---:R-:W-:-:S03]  /*4c60*/  LEA.HI.X.SX32 R2, R11, R13, 0x1, P3 ;  /* 0x0000000d0b027211 */ /* 0x004fc600018f0eff */
[----:B------:R-:W-:Y:S04]  /*4c70*/  STL [R1+0x644], R5 ;  /* 0x0006440501007387 */ /* 0x000fe80000100800 */
[----:B------:R1:W-:Y:S01]  /*4c80*/  STL [R1+0x600], R2 ;  /* 0x0006000201007387 */ /* 0x0003e20000100800 */
[C---:B0-----:R-:W-:Y:S01]  /*4c90*/  LEA R3, P3, R4.reuse, R28, 0x4 ;  /* 0x0000001c04037211 */ /* 0x041fe200078620ff */
[----:B------:R-:W-:Y:S01]  /*4ca0*/  IMAD.SHL.U32 R11, R4, 0x2, RZ ;  /* 0x00000002040b7824 */ /* 0x000fe200078e00ff */
[----:B-1----:R-:W-:-:S03]  /*4cb0*/  LEA.HI.X.SX32 R2, R9, R13, 0x1, P4 ;  /* 0x0000000d09027211 */ /* 0x002fc600020f0eff */
[----:B------:R0:W-:Y:S01]  /*4cc0*/  STL [R1+0x684], R3 ;  /* 0x0006840301007387 */ /* 0x0001e20000100800 */
[----:B------:R-:W-:-:S03]  /*4cd0*/  IMAD R9, R4, 0x3, RZ ;  /* 0x0000000304097824 */ /* 0x000fc600078e02ff */
[----:B------:R1:W-:Y:S01]  /*4ce0*/  STL [R1+0x660], R2 ;  /* 0x0006600201007387 */ /* 0x0003e20000100800 */
[----:B0-----:R-:W-:Y:S02]  /*4cf0*/  LEA R3, P4, R4, R28, 0x3 ;  /* 0x0000001c04037211 */ /* 0x001fe400078818ff */
[----:B-1----:R-:W-:-:S03]  /*4d00*/  LEA.HI.X.SX32 R2, R7, R13, 0x1, P2 ;  /* 0x0000000d07027211 */ /* 0x002fc600010f0eff */
[----:B------:R-:W-:Y:S01]  /*4d10*/  STL [R1+0x6a4], R3 ;  /* 0x0006a40301007387 */ /* 0x000fe20000100800 */
[----:B------:R-:W-:-:S03]  /*4d20*/  IADD3 R5, P2, R11, R28, RZ ;  /* 0x0000001c0b057210 */ /* 0x000fc60007f5e0ff */
[----:B------:R0:W-:Y:S01]  /*4d30*/  STL [R1+0x690], R2 ;  /* 0x0006900201007387 */ /* 0x0001e20000100800 */
[----:B------:R-:W-:-:S03]  /*4d40*/  IMAD.SHL.U32 R7, R4, 0x40, RZ ;  /* 0x0000004004077824 */ /* 0x000fc600078e00ff */
[----:B------:R-:W-:Y:S01]  /*4d50*/  STL [R1+0x6bc], R5 ;  /* 0x0006bc0501007387 */ /* 0x000fe20000100800 */
[----:B0-----:R-:W-:Y:S02]  /*4d60*/  LEA.HI.X.SX32 R2, R9, R13, 0x1, P6 ;  /* 0x0000000d09027211 */ /* 0x001fe400030f0eff */
[----:B------:R-:W-:-:S03]  /*4d70*/  LEA R3, P6, R4, R28, 0x2 ;  /* 0x0000001c04037211 */ /* 0x000fc600078c10ff */
[----:B------:R0:W-:Y:S04]  /*4d80*/  STL [R1+0x6a8], R2 ;  /* 0x0006a80201007387 */ /* 0x0001e80000100800 */
[----:B------:R-:W2:Y:S04]  /*4d90*/  LDL R9, [R1+0x1d0] ;  /* 0x0001d00001097983 */ /* 0x000ea80000100800 */
[----:B------:R1:W-:Y:S01]  /*4da0*/  STL [R1+0x6b4], R3 ;  /* 0x0006b40301007387 */ /* 0x0003e20000100800 */
[----:B0-----:R-:W-:-:S03]  /*4db0*/  LEA.HI.X.SX32 R2, R7, R13, 0x1, P5 ;  /* 0x0000000d07027211 */ /* 0x001fc600028f0eff */
[----:B------:R-:W3:Y:S01]  /*4dc0*/  LDL R7, [R1+0x80] ;  /* 0x0000800001077983 */ /* 0x000ee20000100800 */
[----:B------:R-:W0:Y:S01]  /*4dd0*/  S2R R28, SR_TID.X ;  /* 0x00000000001c7919 */ /* 0x000e220000002100 */
[C---:B------:R-:W-:Y:S02]  /*4de0*/  IMAD.SHL.U32 R22, R4.reuse, 0x20, RZ ;  /* 0x0000002004167824 */ /* 0x040fe400078e00ff */
[C---:B------:R-:W-:Y:S02]  /*4df0*/  IMAD.SHL.U32 R19, R4.reuse, 0x10, RZ ;  /* 0x0000001004137824 */ /* 0x040fe400078e00ff */
[----:B------:R-:W-:Y:S01]  /*4e00*/  IMAD.SHL.U32 R17, R4, 0x8, RZ ;  /* 0x0000000804117824 */ /* 0x000fe200078e00ff */
[-C--:B------:R-:W-:Y:S01]  /*4e10*/  LEA.HI.X.SX32 R5, R22, R13.reuse, 0x1, P0 ;  /* 0x0000000d16057211 */ /* 0x080fe200000f0eff */
[----:B------:R-:W-:Y:S01]  /*4e20*/  IMAD.SHL.U32 R15, R4, 0x4, RZ ;  /* 0x00000004040f7824 */ /* 0x000fe200078e00ff */
[-C--:B-1----:R-:W-:Y:S01]  /*4e30*/  LEA.HI.X.SX32 R3, R19, R13.reuse, 0x1, P1 ;  /* 0x0000000d13037211 */ /* 0x082fe200008f0eff */
[----:B------:R1:W-:Y:S04]  /*4e40*/  STL [R1+0x4c0], R2 ;  /* 0x0004c00201007387 */ /* 0x0003e80000100800 */
[----:B------:R4:W-:Y:S01]  /*4e50*/  STL [R1+0x5c0], R5 ;  /* 0x0005c00501007387 */ /* 0x0009e20000100800 */
[----:B-1----:R-:W-:-:S03]  /*4e60*/  LEA.HI.X.SX32 R2, R17, R13, 0x1, P3 ;  /* 0x0000000d11027211 */ /* 0x002fc600018f0eff */
[----:B------:R1:W-:Y:S01]  /*4e70*/  STL [R1+0x640], R3 ;  /* 0x0006400301007387 */ /* 0x0003e20000100800 */
[----:B----4-:R-:W-:-:S03]  /*4e80*/  LEA.HI.X.SX32 R5, R15, R13, 0x1, P4 ;  /* 0x0000000d0f057211 */ /* 0x010fc600020f0eff */
[----:B------:R4:W-:Y:S01]  /*4e90*/  STL [R1+0x680], R2 ;  /* 0x0006800201007387 */ /* 0x0009e20000100800 */
[----:B-1----:R-:W-:-:S03]  /*4ea0*/  LEA.HI.X.SX32 R3, R4, R13, 0x1, P2 ;  /* 0x0000000d04037211 */ /* 0x002fc600010f0eff */
[----:B------:R-:W-:Y:S01]  /*4eb0*/  STL [R1+0x6a0], R5 ;  /* 0x0006a00501007387 */ /* 0x000fe20000100800 */
[----:B----4-:R-:W-:-:S03]  /*4ec0*/  LEA.HI.X.SX32 R2, R11, R13, 0x1, P6 ;  /* 0x0000000d0b027211 */ /* 0x010fc600030f0eff */
[----:B------:R-:W-:Y:S01]  /*4ed0*/  STL [R1+0x6b8], R3 ;  /* 0x0006b80301007387 */ /* 0x000fe20000100800 */
[----:B0-----:R-:W-:-:S03]  /*4ee0*/  LOP3.LUT R28, R28, 0x3f, RZ, 0xc0, !PT ;  /* 0x0000003f1c1c7812 */ /* 0x001fc600078ec0ff */
[----:B------:R-:W-:Y:S04]  /*4ef0*/  STL [R1+0xa0], RZ ;  /* 0x0000a0ff01007387 */ /* 0x000fe80000100800 */
[----:B------:R0:W-:Y:S01]  /*4f00*/  STL [R1+0x6b0], R2 ;  /* 0x0006b00201007387 */ /* 0x0001e20000100800 */
[----:B------:R-:W-:-:S03]  /*4f10*/  IMAD.SHL.U32 R28, R28, 0x2, RZ ;  /* 0x000000021c1c7824 */ /* 0x000fc600078e00ff */
[----:B------:R1:W-:Y:S04]  /*4f20*/  STL [R1+0xa4], RZ ;  /* 0x0000a4ff01007387 */ /* 0x0003e80000100800 */
[----:B------:R1:W-:Y:S04]  /*4f30*/  STL [R1+0xa8], RZ ;  /* 0x0000a8ff01007387 */ /* 0x0003e80000100800 */
[----:B------:R1:W-:Y:S04]  /*4f40*/  STL [R1+0xac], RZ ;  /* 0x0000acff01007387 */ /* 0x0003e80000100800 */
[----:B------:R1:W-:Y:S04]  /*4f50*/  STL [R1+0x20], RZ ;  /* 0x000020ff01007387 */ /* 0x0003e80000100800 */
[----:B------:R1:W-:Y:S01]  /*4f60*/  STL [R1+0x24], RZ ;  /* 0x000024ff01007387 */ /* 0x0003e20000100800 */
[----:B0-----:R-:W-:-:S03]  /*4f70*/  LOP3.LUT R2, R28, 0x30, RZ, 0x3c, !PT ;  /* 0x000000301c027812 */ /* 0x001fc600078e3cff */
[----:B------:R1:W-:Y:S01]  /*4f80*/  STL [R1+0x28], RZ ;  /* 0x000028ff01007387 */ /* 0x0003e20000100800 */
[----:B------:R-:W-:-:S03]  /*4f90*/  LOP3.LUT R3, R28, 0x20, RZ, 0x3c, !PT ;  /* 0x000000201c037812 */ /* 0x000fc600078e3cff */
[----:B------:R1:W-:Y:S01]  /*4fa0*/  STL [R1+0x2c], RZ ;  /* 0x00002cff01007387 */ /* 0x0003e20000100800 */
[----:B------:R-:W-:-:S03]  /*4fb0*/  LOP3.LUT R2, R28, 0x60, RZ, 0x3c, !PT ;  /* 0x000000601c027812 */ /* 0x000fc600078e3cff */
[----:B------:R1:W-:Y:S01]  /*4fc0*/  STL [R1+0x10], RZ ;  /* 0x000010ff01007387 */ /* 0x0003e20000100800 */
[----:B------:R-:W-:-:S03]  /*4fd0*/  LOP3.LUT R3, R28, 0x50, RZ, 0x3c, !PT ;  /* 0x000000501c037812 */ /* 0x000fc600078e3cff */
[----:B------:R1:W-:Y:S04]  /*4fe0*/  STL [R1+0x14], RZ ;  /* 0x000014ff01007387 */ /* 0x0003e80000100800 */
[----:B------:R1:W-:Y:S04]  /*4ff0*/  STL [R1+0x18], RZ ;  /* 0x000018ff01007387 */ /* 0x0003e80000100800 */
[----:B------:R1:W-:Y:S04]  /*5000*/  STL [R1+0x1c], RZ ;  /* 0x00001cff01007387 */ /* 0x0003e80000100800 */
[----:B------:R1:W-:Y:S04]  /*5010*/  STL [R1], RZ ;  /* 0x000000ff01007387 */ /* 0x0003e80000100800 */
[----:B------:R1:W-:Y:S04]  /*5020*/  STL [R1+0x4], RZ ;  /* 0x000004ff01007387 */ /* 0x0003e80000100800 */
[----:B------:R1:W-:Y:S04]  /*5030*/  STL [R1+0x8], RZ ;  /* 0x000008ff01007387 */ /* 0x0003e80000100800 */
[----:B------:R1:W-:Y:S01]  /*5040*/  STL [R1+0xc], RZ ;  /* 0x00000cff01007387 */ /* 0x0003e20000100800 */
[----:B------:R-:W-:Y:S01]  /*5050*/  IMAD.SHL.U32 R29, R4, 0x80, RZ ;  /* 0x00000080041d7824 */ /* 0x000fe200078e00ff */
[----:B------:R-:W-:Y:S01]  /*5060*/  USHF.L.U32 UR5, UR5, 0x7, URZ ;  /* 0x0000000705057899 */ /* 0x000fe2000800063f */
[----:B------:R-:W-:-:S03]  /*5070*/  LOP3.LUT R4, R28, 0x10, RZ, 0x3c, !PT ;  /* 0x000000101c047812 */ /* 0x000fc600078e3cff */
[----:B------:R-:W-:Y:S01]  /*5080*/  SHF.R.S32.HI R0, RZ, 0x1f, R29 ;  /* 0x0000001fff007819 */ /* 0x000fe2000001141d */
[----:B------:R-:W-:Y:S01]  /*5090*/  USHF.R.S32.HI UR6, URZ, 0x1f, UR5 ;  /* 0x0000001f3f067899 */ /* 0x000fe20008011405 */
[C---:B------:R-:W-:Y:S02]  /*50a0*/  LOP3.LUT R4, R28.reuse, 0x40, RZ, 0x3c, !PT ;  /* 0x000000401c047812 */ /* 0x040fe400078e3cff */
[C---:B------:R-:W-:Y:S01]  /*50b0*/  SHF.L.U64.HI R0, R29.reuse, 0x1, R0 ;  /* 0x000000011d007819 */ /* 0x040fe20000010200 */
[----:B------:R-:W-:Y:S01]  /*50c0*/  IMAD.SHL.U32 R29, R29, 0x2, RZ ;  /* 0x000000021d1d7824 */ /* 0x000fe200078e00ff */
[----:B------:R-:W-:Y:S01]  /*50d0*/  LOP3.LUT R4, R28, 0x70, RZ, 0x3c, !PT ;  /* 0x000000701c047812 */ /* 0x000fe200078e3cff */
[----:B------:R-:W-:Y:S02]  /*50e0*/  USHF.L.U32 UR7, UR5, 0x1, URZ ;  /* 0x0000000105077899 */ /* 0x000fe4000800063f */
[----:B------:R-:W-:Y:S01]  /*50f0*/  USHF.L.U64.HI UR6, UR5, 0x1, UR6 ;  /* 0x0000000105067899 */ /* 0x000fe20008010206 */
[----:B--2---:R-:W-:-:S02]  /*5100*/  LOP3.LUT R3, R9, 0x40, RZ, 0x3c, !PT ;  /* 0x0000004009037812 */ /* 0x004fc400078e3cff */
[----:B---3--:R-:W-:-:S05]  /*5110*/  LOP3.LUT R2, R7, 0x40, RZ, 0x3c, !PT ;  /* 0x0000004007027812 */ /* 0x008fca00078e3cff */
[----:B------:R1:W-:Y:S04]  /*5120*/  STL [R1+0x750], R2 ;  /* 0x0007500201007387 */ /* 0x0003e80000100800 */
[----:B------:R1:W-:Y:S02]  /*5130*/  STL [R1+0x758], R3 ;  /* 0x0007580301007387 */ /* 0x0003e40000100800 */
.L_x_1:
[----:B-1---5:R-:W2:Y:S01]  /*5140*/  LDL R3, [R1+0x84] ;  /* 0x0000840001037983 */ /* 0x022ea20000100800 */
[----:B------:R-:W0:Y:S03]  /*5150*/  LDC R6, c[0x0][0x230] ;  /* 0x00008c00ff067b82 */ /* 0x000e260000000800 */
[----:B------:R-:W2:Y:S04]  /*5160*/  LDL R2, [R1+0x88] ;  /* 0x0000880001027983 */ /* 0x000ea80000100800 */
[----:B------:R-:W-:Y:S04]  /*5170*/  STL [R1+0xba0], R19 ;  /* 0x000ba01301007387 */ /* 0x000fe80000100800 */
[----:B------:R-:W-:Y:S04]  /*5180*/  STL [R1+0xbac], R19 ;  /* 0x000bac1301007387 */ /* 0x000fe80000100800 */
[----:B------:R-:W-:Y:S04]  /*5190*/  STL [R1+0xbb4], R19 ;  /* 0x000bb41301007387 */ /* 0x000fe80000100800 */
[----:B------:R-:W-:Y:S04]  /*51a0*/  STL [R1+0xb88], R18 ;  /* 0x000b881201007387 */ /* 0x000fe80000100800 */
[----:B------:R-:W-:Y:S04]  /*51b0*/  STL [R1+0xb90], R18 ;  /* 0x000b901201007387 */ /* 0x000fe80000100800 */
[----:B------:R-:W-:Y:S04]  /*51c0*/  STL [R1+0xb9c], R18 ;  /* 0x000b9c1201007387 */ /* 0x000fe80000100800 */
[----:B------:R-:W-:Y:S04]  /*51d0*/  STL [R1+0xba4], R18 ;  /* 0x000ba41201007387 */ /* 0x000fe80000100800 */
[----:B------:R-:W-:Y:S04]  /*51e0*/  STL [R1+0xbb0], R18 ;  /* 0x000bb01201007387 */ /* 0x000fe80000100800 */
[----:B------:R1:W-:Y:S04]  /*51f0*/  STL [R1+0xbb8], R18 ;  /* 0x000bb81201007387 */ /* 0x0003e80000100800 */
        /* <DEDUP_REMOVED lines=106> */
[----:B------:R-:W0:Y:S01]  /*58a0*/  LDL.LU R29, [R1+0x230] ;  /* 0x00023000011d7983 */ /* 0x000e220000300800 */
[----:B------:R-:W-:-:S02]  /*58b0*/  PRMT R20, RZ, 0x7610, R20 ;  /* 0x00007610ff147816 */ /* 0x000fc40000000014 */
[----:B-1----:R-:W-:Y:S02]  /*58c0*/  PRMT R18, RZ, 0x7610, R18 ;  /* 0x00007610ff127816 */ /* 0x002fe40000000012 */
[----:B------:R-:W-:Y:S01]  /*58d0*/  PRMT R19, RZ, 0x7610, R19 ;  /* 0x00007610ff137816 */ /* 0x000fe20000000013 */
[----:B0-----:R-:W-:Y:S01]  /*58e0*/  IMAD R6, R29, -0x80, R6 ;  /* 0xffffff801d067824 */ /* 0x001fe200078e0206 */
[----:B------:R-:W-:Y:S04]  /*58f0*/  STL [R1+0x838], R29 ;  /* 0x0008381d01007387 */ /* 0x000fe80000100800 */
[C---:B------:R-:W-:Y:S02]  /*5900*/  ISETP.GT.AND P2, PT, R6.reuse, RZ, PT ;  /* 0x000000ff0600720c */ /* 0x040fe40003f44270 */
[----:B------:R-:W-:-:S02]  /*5910*/  ISETP.GT.AND P3, PT, R6, 0x1, PT ;  /* 0x000000010600780c */ /* 0x000fc40003f64270 */
[C---:B------:R-:W-:Y:S02]  /*5920*/  ISETP.GT.AND P4, PT, R6.reuse, 0x2, PT ;  /* 0x000000020600780c */ /* 0x040fe40003f84270 */
[C---:B------:R-:W-:Y:S02]  /*5930*/  ISETP.GT.AND P1, PT, R6.reuse, 0x3, PT ;  /* 0x000000030600780c */ /* 0x040fe40003f24270 */
[----:B------:R-:W-:-:S05]  /*5940*/  ISETP.GT.AND P0, PT, R6, 0x4, PT ;  /* 0x000000040600780c */ /* 0x000fca0003f04270 */
[----:B--2---:R0:W2:Y:S04]  /*5950*/  @P2 LDG.E.U16 R20, desc[UR8][R2.64] ;  /* 0x0000000802142981 */ /* 0x0040a8000c1e1500 */
[----:B------:R-:W0:Y:S04]  /*5960*/  LDL R2, [R1+0x6b8] ;  /* 0x0006b80001027983 */ /* 0x000e280000100800 */
[----:B------:R-:W0:Y:S02]  /*5970*/  LDL R3, [R1+0x6bc] ;  /* 0x0006bc0001037983 */ /* 0x000e240000100800 */
[----:B0-----:R-:W-:-:S04]  /*5980*/  @P3 LOP3.LUT R3, R3, R2, RZ, 0x3c, !PT ;  /* 0x0000000203033212 */ /* 0x001fc800078e3cff */
[----:B------:R-:W-:-:S04]  /*5990*/  @P3 LOP3.LUT R2, R3, R2, RZ, 0x3c, !PT ;  /* 0x0000000203023212 */ /* 0x000fc800078e3cff */
[----:B------:R-:W-:-:S05]  /*59a0*/  @P3 LOP3.LUT R3, R3, R2, RZ, 0x3c, !PT ;  /* 0x0000000203033212 */ /* 0x000fca00078e3cff */
[----:B------:R-:W3:Y:S04]  /*59b0*/  @P3 LDG.E.U16 R18, desc[UR8][R2.64] ;  /* 0x0000000802123981 */ /* 0x000ee8000c1e1500 */
[----:B---3--:R0:W-:Y:S04]  /*59c0*/  STL [R1+0x208], R18 ;  /* 0x0002081201007387 */ /* 0x0081e80000100800 */
[----:B0-----:R-:W3:Y:S04]  /*59d0*/  LDL.LU R18, [R1+0xbb8] ;  /* 0x000bb80001127983 */ /* 0x001ee80000300800 */
[----:B------:R-:W4:Y:S04]  /*59e0*/  LDL R2, [R1+0x6b0] ;  /* 0x0006b00001027983 */ /* 0x000f280000100800 */
[----:B------:R-:W4:Y:S02]  /*59f0*/  LDL R3, [R1+0x6b4] ;  /* 0x0006b40001037983 */ /* 0x000f240000100800 */
[----:B----4-:R-:W-:-:S04]  /*5a00*/  @P4 LOP3.LUT R3, R3, R2, RZ, 0x3c, !PT ;  /* 0x0000000203034212 */ /* 0x010fc800078e3cff */
[----:B------:R-:W-:-:S04]  /*5a10*/  @P4 LOP3.LUT R2, R3, R2, RZ, 0x3c, !PT ;  /* 0x0000000203024212 */ /* 0x000fc800078e3cff */
[----:B------:R-:W-:-:S05]  /*5a20*/  @P4 LOP3.LUT R3, R3, R2, RZ, 0x3c, !PT ;  /* 0x0000000203034212 */ /* 0x000fca00078e3cff */
[----:B------:R-:W4:Y:S04]  /*5a30*/  @P4 LDG.E.U16 R19, desc[UR8][R2.64] ;  /* 0x0000000802134981 */ /* 0x000f28000c1e1500 */
[----:B----4-:R0:W-:Y:S04]  /*5a40*/  STL [R1+0x22c], R19 ;  /* 0x00022c1301007387 */ /* 0x0101e80000100800 */
[----:B0-----:R-:W4:Y:S04]  /*5a50*/  LDL.LU R19, [R1+0xbb4] ;  /* 0x000bb40001137983 */ /* 0x001f280000300800 */
[----:B------:R-:W2:Y:S04]  /*5a60*/  LDL R2, [R1+0x6a8] ;  /* 0x0006a80001027983 */ /* 0x000ea80000100800 */
[----:B------:R-:W2:Y:S01]  /*5a70*/  LDL R3, [R1+0x6ac] ;  /* 0x0006ac0001037983 */ /* 0x000ea20000100800 */
[----:B---3--:R-:W-:-:S02]  /*5a80*/  PRMT R18, RZ, 0x7610, R18 ;  /* 0x00007610ff127816 */ /* 0x008fc40000000012 */
[C---:B------:R-:W-:Y:S02]  /*5a90*/  ISETP.GT.AND P2, PT, R6.reuse, 0x5, PT ;  /* 0x000000050600780c */ /* 0x040fe40003f44270 */
[----:B------:R-:W-:Y:S02]  /*5aa0*/  PRMT R17, RZ, 0x7610, R17 ;  /* 0x00007610ff117816 */ /* 0x000fe40000000011 */
[C---:B------:R-:W-:Y:S02]  /*5ab0*/  ISETP.GT.AND P3, PT, R6.reuse, 0x6, PT ;  /* 0x000000060600780c */ /* 0x040fe40003f64270 */
[----:B------:R-:W-:Y:S02]  /*5ac0*/  ISETP.GT.AND P4, PT, R6, 0x7, PT ;  /* 0x000000070600780c */ /* 0x000fe40003f84270 */
[----:B----4-:R-:W-:Y:S02]  /*5ad0*/  PRMT R19, RZ, 0x7610, R19 ;  /* 0x00007610ff137816 */ /* 0x010fe40000000013 */
[----:B--2---:R-:W-:-:S04]  /*5ae0*/  @P1 LOP3.LUT R3, R3, R2, RZ, 0x3c, !PT ;  /* 0x0000000203031212 */ /* 0x004fc800078e3cff */
[----:B------:R-:W-:-:S04]  /*5af0*/  @P1 LOP3.LUT R2, R3, R2, RZ, 0x3c, !PT ;  /* 0x0000000203021212 */ /* 0x000fc800078e3cff */
[----:B------:R-:W-:-:S05]  /*5b00*/  @P1 LOP3.LUT R3, R3, R2, RZ, 0x3c, !PT ;  /* 0x0000000203031212 */ /* 0x000fca00078e3cff */
[----:B------:R-:W2:Y:S04]  /*5b10*/  @P1 LDG.E.U16 R18, desc[UR8][R2.64] ;  /* 0x0000000802121981 */ /* 0x000ea8000c1e1500 */
[----:B--2---:R0:W-:Y:S04]  /*5b20*/  STL [R1+0x228], R18 ;  /* 0x0002281201007387 */ /* 0x0041e80000100800 */
[----:B0-----:R-:W2:Y:S04]  /*5b30*/  LDL.LU R18, [R1+0xbb0] ;  /* 0x000bb00001127983 */ /* 0x001ea80000300800 */
[----:B------:R-:W3:Y:S04]  /*5b40*/  LDL R2, [R1+0x6a0] ;  /* 0x0006a00001027983 */ /* 0x000ee80000100800 */
[----:B------:R-:W3:Y:S02]  /*5b50*/  LDL R3, [R1+0x6a4] ;  /* 0x0006a40001037983 */ /* 0x000ee40000100800 */
[----:B---3--:R-:W-:-:S04]  /*5b60*/  @P0 LOP3.LUT R3, R3, R2, RZ, 0x3c, !PT ;  /* 0x0000000203030212 */ /* 0x008fc800078e3cff */
[----:B------:R-:W-:-:S04]  /*5b70*/  @P0 LOP3.LUT R2, R3, R2, RZ, 0x3c, !PT ;  /* 0x0000000203020212 */ /* 0x000fc800078e3cff */
[----:B------:R-:W-:-:S05]  /*5b80*/  @P0 LOP3.LUT R3, R3, R2, RZ, 0x3c, !PT ;  /* 0x0000000203030212 */ /* 0x000fca00078e3cff */
[----:B------:R-:W3:Y:S04]  /*5b90*/  @P0 LDG.E.U16 R19, desc[UR8][R2.64] ;  /* 0x0000000802130981 */ /* 0x000ee8000c1e1500 */
[----:B---3--:R0:W-:Y:S04]  /*5ba0*/  STL [R1+0x224], R19 ;  /* 0x0002241301007387 */ /* 0x0081e80000100800 */
[----:B0-----:R-:W3:Y:S04]  /*5bb0*/  LDL.LU R19, [R1+0xbac] ;  /* 0x000bac0001137983 */ /* 0x001ee80000300800 */
[----:B------:R-:W4:Y:S04]  /*5bc0*/  LDL R2, [R1+0x698] ;  /* 0x0006980001027983 */ /* 0x000f280000100800 */
[----:B------:R-:W4:Y:S01]  /*5bd0*/  LDL R3, [R1+0x69c] ;  /* 0x00069c0001037983 */ /* 0x000f220000100800 */
[----:B--2---:R-:W-:-:S02]  /*5be0*/  PRMT R18, RZ, 0x7610, R18 ;  /* 0x00007610ff127816 */ /* 0x004fc40000000012 */
[C---:B------:R-:W-:Y:S02]  /*5bf0*/  ISETP.GT.AND P1, PT, R6.reuse, 0x8, PT ;  /* 0x000000080600780c */ /* 0x040fe40003f24270 */
[----:B------:R-:W-:Y:S02]  /*5c00*/  ISETP.GT.AND P0, PT, R6, 0x9, PT ;  /* 0x000000090600780c */ /* 0x000fe40003f04270 */
[----:B---3--:R-:W-:Y:S02]  /*5c10*/  PRMT R19, RZ, 0x7610, R19 ;  /* 0x00007610ff137816 */ /* 0x008fe40000000013 */
[----:B----4-:R-:W-:-:S04]  /*5c20*/  @P2 LOP3.LUT R3, R3, R2, RZ, 0x3c, !PT ;  /* 0x0000000203032212 */ /* 0x010fc800078e3cff */
        /* <DEDUP_REMOVED lines=21> */
[----:B------:R-:W4:Y:S04]  /*5d80*/  LDL R2, [R1+0x680] ;  /* 0x0006800001027983 */ /* 0x000f280000100800 */
[----:B------:R-:W4:Y:S01]  /*5d90*/  LDL R3, [R1+0x684] ;  /* 0x0006840001037983 */ /* 0x000f220000100800 */
[----:B---3--:R-:W-:-:S02]  /*5da0*/  PRMT R18, RZ, 0x7610, R18 ;  /* 0x00007610ff127816 */ /* 0x008fc40000000012 */
[C---:B------:R-:W-:Y:S02]  /*5db0*/  ISETP.GT.AND P2, PT, R6.reuse, 0xa, PT ;  /* 0x0000000a0600780c */ /* 0x040fe40003f44270 */
[----:B------:R-:W-:Y:S02]  /*5dc0*/  PRMT R16, RZ, 0x7610, R16 ;  /* 0x00007610ff107816 */ /* 0x000fe40000000010 */
[C---:B------:R-:W-:Y:S02]  /*5dd0*/  ISETP.GT.AND P3, PT, R6.reuse, 0xb, PT ;  /* 0x0000000b0600780c */ /* 0x040fe40003f64270 */
[----:B--2---:R-:W-:Y:S02]  /*5de0*/  PRMT R17, RZ, 0x7610, R17 ;  /* 0x00007610ff117816 */ /* 0x004fe40000000011 */
[----:B------:R-:W-:Y:S02]  /*5df0*/  ISETP.GT.AND P4, PT, R6, 0xc, PT ;  /* 0x0000000c0600780c */ /* 0x000fe40003f84270 */
[----:B----4-:R-:W-:-:S02]  /*5e00*/  PRMT R19, RZ, 0x7610, R19 ;  /* 0x00007610ff137816 */ /* 0x010fc40000000013 */
[----:B------:R-:W-:-:S04]  /*5e10*/  @P1 LOP3.LUT R3, R3, R2, RZ, 0x3c, !PT ;  /* 0x0000000203031212 */ /* 0x000fc800078e3cff */
[----:B------:R-:W-:-:S04]  /*5e20*/  @P1 LOP3.LUT R2, R3, R2, RZ, 0x3c, !PT ;  /* 0x0000000203021212 */ /* 0x000fc800078e3cff */
[----:B------:R-:W-:-:S05]  /*5e30*/  @P1 LOP3.LUT R3, R3, R2, RZ, 0x3c, !PT ;  /* 0x0000000203031212 */ /* 0x000fca00078e3cff */
[----:B------:R0:W2:Y:S04]  /*5e40*/  @P1 LDG.E.U16 R19, desc[UR8][R2.64] ;  /* 0x0000000802131981 */ /* 0x0000a8000c1e1500 */
        /* <DEDUP_REMOVED lines=9> */
[----:B------:R-:W4:Y:S01]  /*5ee0*/  LDL R3, [R1+0x674] ;  /* 0x0006740001037983 */ /* 0x000f220000100800 */
[----:B------:R-:W-:-:S02]  /*5ef0*/  ISETP.GT.AND P1, PT, R6, 0xd, PT ;  /* 0x0000000d0600780c */ /* 0x000fc40003f24270 */
[----:B------:R-:W-:Y:S02]  /*5f00*/  ISETP.GT.AND P0, PT, R6, 0xe, PT ;  /* 0x0000000e0600780c */ /* 0x000fe40003f04270 */
[----:B---3--:R-:W-:Y:S02]  /*5f10*/  PRMT R18, RZ, 0x7610, R18 ;  /* 0x00007610ff127816 */ /* 0x008fe40000000012 */
[----:B----4-:R-:W-:-:S04]  /*5f20*/  @P2 LOP3.LUT R3, R3, R2, RZ, 0x3c, !PT ;  /* 0x0000000203032212 */ /* 0x010fc800078e3cff */
        /* <DEDUP_REMOVED lines=14> */
[----:B------:R-:W2:Y:S02]  /*6010*/  LDL R3, [R1+0x664] ;  /* 0x0006640001037983 */ /* 0x000ea40000100800 */
[----:B--2---:R-:W-:-:S04]  /*6020*/  @P4 LOP3.LUT R3, R3, R2, RZ, 0x3c, !PT ;  /* 0x0000000203034212 */ /* 0x004fc800078e3cff */
[----:B------:R-:W-:-:S04]  /*6030*/  @P4 LOP3.LUT R2, R3, R2, RZ, 0x3c, !PT ;  /* 0x0000000203024212 */ /* 0x000fc800078e3cff */
[----:B------:R-:W-:-:S05]  /*6040*/  @P4 LOP3.LUT R3, R3, R2, RZ, 0x3c, !PT ;  /* 0x0000000203034212 */ /* 0x000fca00078e3cff */
[----:B------:R-:W2:Y:S04]  /*6050*/  @P4 LDG.E.U16 R18, desc[UR8][R2.64] ;  /* 0x0000000802124981 */ /* 0x000ea8000c1e1500 */
[----:B--2---:R0:W-:Y:S04]  /*6060*/  STL [R1+0x20c], R18 ;  /* 0x00020c1201007387 */ /* 0x0041e80000100800 */
[----:B0-----:R-:W2:Y:S04]  /*6070*/  LDL.LU R18, [R1+0xb90] ;  /* 0x000b900001127983 */ /* 0x001ea80000300800 */
[----:B------:R-:W2:Y:S04]  /*6080*/  LDL R2, [R1+0x658] ;  /* 0x0006580001027983 */ /* 0x000ea80000100800 */
[----:B------:R-:W2:Y:S01]  /*6090*/  LDL R3, [R1+0x65c] ;  /* 0x00065c0001037983 */ /* 0x000ea20000100800 */
[----:B----4-:R-:W-:-:S02]  /*60a0*/  PRMT R17, RZ, 0x7610, R17 ;  /* 0x00007610ff117816 */ /* 0x010fc40000000011 */
[C---:B------:R-:W-:Y:S02]  /*60b0*/  ISETP.GT.AND P2, PT, R6.reuse, 0xf, PT ;  /* 0x0000000f0600780c */ /* 0x040fe40003f44270 */
[----:B---3--:R-:W-:Y:S02]  /*60c0*/  PRMT R16, RZ, 0x7610, R16 ;  /* 0x00007610ff107816 */ /* 0x008fe40000000010 */
[C---:B------:R-:W-:Y:S02]  /*60d0*/  ISETP.GT.AND P3, PT, R6.reuse, 0x10, PT ;  /* 0x000000100600780c */ /* 0x040fe40003f64270 */
[----:B------:R-:W-:Y:S02]  /*60e0*/  ISETP.GT.AND P4, PT, R6, 0x11, PT ;  /* 0x000000110600780c */ /* 0x000fe40003f84270 */
[----:B--2---:R-:W-:Y:S02]  /*60f0*/  PRMT R18, RZ, 0x7610, R18 ;  /* 0x00007610ff127816 */ /* 0x004fe40000000012 */
[----:B------:R-:W-:-:S04]  /*6100*/  @P1 LOP3.LUT R3, R3, R2, RZ, 0x3c, !PT ;  /* 0x0000000203031212 */ /* 0x000fc800078e3cff */
        /* <DEDUP_REMOVED lines=30> */
[----:B------:R0:W3:Y:S04]  /*62f0*/  @P3 LDG.E.U16 R18, desc[UR8][R2.64] ;  /* 0x0000000802123981 */ /* 0x0000e8000c1e1500 */
[----:B------:R-:W0:Y:S04]  /*6300*/  LDL R2, [R1+0x638] ;  /* 0x0006380001027983 */ /* 0x000e280000100800 */
[----:B------:R-:W0:Y:S02]  /*6310*/  LDL R3, [R1+0x63c] ;  /* 0x00063c0001037983 */ /* 0x000e240000100800 */
[----:B0-----:R-:W-:-:S04]  /*6320*/  @P4 LOP3.LUT R3, R3, R2, RZ, 0x3c, !PT ;  /* 0x0000000203034212 */ /* 0x001fc800078e3cff */
[----:B------:R-:W-:-:S04]  /*6330*/  @P4 LOP3.LUT R2, R3, R2, RZ, 0x3c, !PT ;  /* 0x0000000203024212 */ /* 0x000fc800078e3cff */
[----:B------:R-:W-:-:S05]  /*6340*/  @P4 LOP3.LUT R3, R3, R2, RZ, 0x3c, !PT ;  /* 0x0000000203034212 */ /* 0x000fca00078e3cff */
[----:B------:R-:W4:Y:S04]  /*6350*/  @P4 LDG.E.U16 R17, desc[UR8][R2.64] ;  /* 0x0000000802114981 */ /* 0x000f28000c1e1500 */
[----:B----4-:R0:W-:Y:S04]  /*6360*/  STL [R1+0x1dc], R17 ;  /* 0x0001dc1101007387 */ /* 0x0101e80000100800 */
[----:B0-----:R-:W4:Y:S04]  /*6370*/  LDL.LU R17, [R1+0xb80] ;  /* 0x000b800001117983 */ /* 0x001f280000300800 */
[----:B------:R-:W3:Y:S04]  /*6380*/  LDL R2, [R1+0x630] ;  /* 0x0006300001027983 */ /* 0x000ee80000100800 */
[----:B------:R-:W3:Y:S01]  /*6390*/  LDL R3, [R1+0x634] ;  /* 0x0006340001037983 */ /* 0x000ee20000100800 */
[----:B--2---:R-:W-:-:S02]  /*63a0*/  PRMT R16, RZ, 0x7610, R16 ;  /* 0x00007610ff107816 */ /* 0x004fc40000000010 */
[C---:B------:R-:W-:Y:S02]  /*63b0*/  ISETP.GT.AND P2, PT, R6.reuse, 0x14, PT ;  /* 0x000000140600780c */ /* 0x040fe40003f44270 */
[----:B------:R-:W-:Y:S02]  /*63c0*/  PRMT R5, RZ, 0x7610, R5 ;  /* 0x00007610ff057816 */ /* 0x000fe40000000005 */
[C---:B------:R-:W-:Y:S02]  /*63d0*/  ISETP.GT.AND P3, PT, R6.reuse, 0x15, PT ;  /* 0x000000150600780c */ /* 0x040fe40003f64270 */
[----:B------:R-:W-:Y:S02]  /*63e0*/  ISETP.GT.AND P4, PT, R6, 0x16, PT ;  /* 0x000000160600780c */ /* 0x000fe40003f84270 */
[----:B----4-:R-:W-:Y:S02]  /*63f0*/  PRMT R17, RZ, 0x7610, R17 ;  /* 0x00007610ff117816 */ /* 0x010fe40000000011 */
[----:B---3--:R-:W-:-:S04]  /*6400*/  @P1 LOP3.LUT R3, R3, R2, RZ, 0x3c, !PT ;  /* 0x0000000203031212 */ /* 0x008fc800078e3cff */
        /* <DEDUP_REMOVED lines=63> */
[----:B------:R-:W0:Y:S01]  /*6800*/  LDL R3, [R1+0x5fc] ;  /* 0x0005fc0001037983 */ /* 0x000e220000100800 */
[----:B--2---:R-:W-:Y:S02]  /*6810*/  PRMT R16, RZ, 0x7610, R16 ;  /* 0x00007610ff107816 */ /* 0x004fe40000000010 */
[----:B------:R-:W-:-:S02]  /*6820*/  ISETP.GT.AND P1, PT, R6, 0x1c, PT ;  /* 0x0000001c0600780c */ /* 0x000fc40003f24270 */
[----:B------:R-:W-:Y:S02]  /*6830*/  ISETP.GT.AND P0, PT, R6, 0x1d, PT ;  /* 0x0000001d0600780c */ /* 0x000fe40003f04270 */
[----:B0-----:R-:W-:-:S04]  /*6840*/  @P2 LOP3.LUT R3, R3, R2, RZ, 0x3c, !PT ;  /* 0x0000000203032212 */ /* 0x001fc800078e3cff */
[----:B------:R-:W-:-:S04]  /*6850*/  @P2 LOP3.LUT R2, R3, R2, RZ, 0x3c, !PT ;  /* 0x0000000203022212 */ /* 0x000fc800078e3cff */
[----:B------:R-:W-:-:S05]  /*6860*/  @P2 LOP3.LUT R3, R3, R2, RZ, 0x3c, !PT ;  /* 0x0000000203032212 */ /* 0x000fca00078e3cff */
[----:B------:R-:W2:Y:S04]  /*6870*/  @P2 LDG.E.U16 R4, desc[UR8][R2.64] ;  /* 0x0000000802042981 */ /* 0x000ea8000c1e1500 */
[----:B--2---:R0:W-:Y:S04]  /*6880*/  STL [R1+0x1bc], R4 ;  /* 0x0001bc0401007387 */ /* 0x0041e80000100800 */
[----:B0-----:R-:W2:Y:S04]  /*6890*/  LDL.LU R4, [R1+0xb64] ;  /* 0x000b640001047983 */ /* 0x001ea80000300800 */
        /* <DEDUP_REMOVED lines=16> */
[----:B------:R-:W3:Y:S04]  /*69a0*/  LDL R2, [R1+0x5e0] ;  /* 0x0005e00001027983 */ /* 0x000ee80000100800 */
[----:B------:R-:W3:Y:S01]  /*69b0*/  LDL R3, [R1+0x5e4] ;  /* 0x0005e40001037983 */ /* 0x000ee20000100800 */
[----:B----4-:R-:W-:-:S02]  /*69c0*/  PRMT R5, RZ, 0x7610, R5 ;  /* 0x00007610ff057816 */ /* 0x010fc40000000005 */
[C---:B------:R-:W-:Y:S02]  /*69d0*/  ISETP.GT.AND P2, PT, R6.reuse, 0x1e, PT ;  /* 0x0000001e0600780c */ /* 0x040fe40003f44270 */
[----:B--2---:R-:W-:Y:S02]  /*69e0*/  PRMT R4, RZ, 0x7610, R4 ;  /* 0x00007610ff047816 */ /* 0x004fe40000000004 */
[C---:B------:R-:W-:Y:S02]  /*69f0*/  ISETP.GT.AND P3, PT, R6.reuse, 0x1f, PT ;  /* 0x0000001f0600780c */ /* 0x040fe40003f64270 */
[----:B------:R-:W-:Y:S02]  /*6a00*/  ISETP.GT.AND P4, PT, R6, 0x20, PT ;  /* 0x000000200600780c */ /* 0x000fe40003f84270 */
[----:B---3--:R-:W-:Y:S02]  /*6a10*/  PRMT R16, RZ, 0x7610, R16 ;  /* 0x00007610ff107816 */ /* 0x008fe40000000010 */
        /* <DEDUP_REMOVED lines=39> */
[----:B------:R0:W4:Y:S04]  /*6c90*/  @P4 LDG.E.U16 R16, desc[UR8][R2.64] ;  /* 0x0000000802104981 */ /* 0x000128000c1e1500 */
[----:B------:R-:W0:Y:S04]  /*6ca0*/  LDL R2, [R1+0x5b8] ;  /* 0x0005b80001027983 */ /* 0x000e280000100800 */
[----:B------:R-:W0:Y:S01]  /*6cb0*/  LDL R3, [R1+0x5bc] ;  /* 0x0005bc0001037983 */ /* 0x000e220000100800 */
[----:B--2---:R-:W-:Y:S02]  /*6cc0*/  PRMT R4, RZ, 0x7610, R4 ;  /* 0x00007610ff047816 */ /* 0x004fe40000000004 */
[----:B---3--:R-:W-:-:S02]  /*6cd0*/  PRMT R5, RZ, 0x7610, R5 ;  /* 0x00007610ff057816 */ /* 0x008fc40000000005 */
[C---:B------:R-:W-:Y:S02]  /*6ce0*/  ISETP.GT.AND P2, PT, R6.reuse, 0x23, PT ;  /* 0x000000230600780c */ /* 0x040fe40003f44270 */
[----:B------:R-:W-:Y:S02]  /*6cf0*/  PRMT R7, RZ, 0x7610, R7 ;  /* 0x00007610ff077816 */ /* 0x000fe40000000007 */
[C---:B------:R-:W-:Y:S02]  /*6d00*/  ISETP.GT.AND P3, PT, R6.reuse, 0x24, PT ;  /* 0x000000240600780c */ /* 0x040fe40003f64270 */
[----:B------:R-:W-:Y:S02]  /*6d10*/  ISETP.GT.AND P4, PT, R6, 0x25, PT ;  /* 0x000000250600780c */ /* 0x000fe40003f84270 */
[----:B0-----:R-:W-:-:S04]  /*6d20*/  @P1 LOP3.LUT R3, R3, R2, RZ, 0x3c, !PT ;  /* 0x0000000203031212 */ /* 0x001fc800078e3cff */
        /* <DEDUP_REMOVED lines=45> */
[C---:B------:R-:W-:Y:S02]  /*7000*/  ISETP.GT.AND P3, PT, R6.reuse, 0x29, PT ;  /* 0x000000290600780c */ /* 0x040fe40003f64270 */
[----:B--2---:R-:W-:Y:S02]  /*7010*/  PRMT R7, RZ, 0x7610, R7 ;  /* 0x00007610ff077816 */ /* 0x004fe40000000007 */
[----:B------:R-:W-:Y:S02]  /*7020*/  ISETP.GT.AND P4, PT, R6, 0x2a, PT ;  /* 0x0000002a0600780c */ /* 0x000fe40003f84270 */
[----:B----4-:R-:W-:Y:S02]  /*7030*/  PRMT R5, RZ, 0x7610, R5 ;  /* 0x00007610ff057816 */ /* 0x010fe40000000005 */
        /* <DEDUP_REMOVED lines=578> */
[----:B------:R-:W-:-:S02]  /*9460*/  PRMT R0, RZ, 0x7610, R0 ;  /* 0x00007610ff007816 */ /* 0x000fc40000000000 */
[C---:B------:R-:W-:Y:S02]  /*9470*/  ISETP.GT.AND P2, PT, R6.reuse, 0x64, PT ;  /* 0x000000640600780c */ /* 0x040fe40003f44270 */
[----:B------:R-:W-:Y:S02]  /*9480*/  PRMT R9, RZ, 0x7610, R9 ;  /* 0x00007610ff097816 */ /* 0x000fe40000000009 */
[C---:B------:R-:W-:Y:S02]  /*9490*/  ISETP.GT.AND P3, PT, R6.reuse, 0x65, PT ;  /* 0x000000650600780c */ /* 0x040fe40003f64270 */
[----:B--2---:R-:W-:Y:S02]  /*94a0*/  PRMT R8, RZ, 0x7610, R8 ;  /* 0x00007610ff087816 */ /* 0x004fe40000000008 */
[----:B------:R-:W-:Y:S02]  /*94b0*/  ISETP.GT.AND P4, PT, R6, 0x66, PT ;  /* 0x000000660600780c */ /* 0x000fe40003f84270 */
[----:B----4-:R-:W-:-:S02]  /*94c0*/  PRMT R10, RZ, 0x7610, R10 ;  /* 0x00007610ff0a7816 */ /* 0x010fc4000000000a */
        /* <DEDUP_REMOVED lines=12> */
[----:B------:R-:W4:Y:S04]  /*9590*/  LDL R2, [R1+0x3a0] ;  /* 0x0003a00001027983 */ /* 0x000f280000100800 */
[----:B------:R-:W4:Y:S01]  /*95a0*/  LDL R3, [R1+0x3a4] ;  /* 0x0003a40001037983 */ /* 0x000f220000100800 */
[----:B--2---:R-:W-:Y:S02]  /*95b0*/  PRMT R10, RZ, 0x7610, R10 ;  /* 0x00007610ff0a7816 */ /* 0x004fe4000000000a */
[----:B------:R-:W-:-:S02]  /*95c0*/  ISETP.GT.AND P0, PT, R6, 0x67, PT ;  /* 0x000000670600780c */ /* 0x000fc40003f04270 */
[----:B------:R-:W-:Y:S01]  /*95d0*/  ISETP.GT.AND P1, PT, R6, 0x68, PT ;  /* 0x000000680600780c */ /* 0x000fe20003f24270 */
[----:B---3--:R-:W-:Y:S01]  /*95e0*/  STL [R1+0x9f0], R0 ;  /* 0x0009f00001007387 */ /* 0x008fe20000100800 */
        /* <DEDUP_REMOVED lines=41> */
[----:B------:R-:W-:Y:S02]  /*9880*/  PRMT R9, RZ, 0x7610, R9 ;  /* 0x00007610ff097816 */ /* 0x000fe40000000009 */
[----:B------:R-:W-:-:S02]  /*9890*/  ISETP.GT.AND P0, PT, R6, 0x70, PT ;  /* 0x000000700600780c */ /* 0x000fc40003f04270 */
        /* <DEDUP_REMOVED lines=9> */
[----:B------:R-:W-:Y:S02]  /*9930*/  ISETP.GT.AND P1, PT, R6, 0x78, PT ;  /* 0x000000780600780c */ /* 0x000fe40003f24270 */
[----:B---3--:R-:W-:-:S04]  /*9940*/  @P0 LOP3.LUT R3, R3, R2, RZ, 0x3c, !PT ;  /* 0x0000000203030212 */ /* 0x008fc800078e3cff */
[----:B------:R-:W-:-:S04]  /*9950*/  @P0 LOP3.LUT R2, R3, R2, RZ, 0x3c, !PT ;  /* 0x0000000203020212 */ /* 0x000fc800078e3cff */
[----:B------:R-:W-:-:S05]  /*9960*/  @P0 LOP3.LUT R3, R3, R2, RZ, 0x3c, !PT ;  /* 0x0000000203030212 */ /* 0x000fca00078e3cff */
[----:B------:R0:W2:Y:S04]  /*9970*/  @P0 LDG.E.U16 R8, desc[UR8][R2.64] ;  /* 0x0000000802080981 */ /* 0x0000a8000c1e1500 */
[----:B------:R-:W0:Y:S04]  /*9980*/  LDL R2, [R1+0x300] ;  /* 0x0003000001027983 */ /* 0x000e280000100800 */
[----:B------:R-:W0:Y:S01]  /*9990*/  LDL R3, [R1+0x304] ;  /* 0x0003040001037983 */ /* 0x000e220000100800 */
[----:B----4-:R-:W-:Y:S02]  /*99a0*/  PRMT R9, RZ, 0x7610, R9 ;  /* 0x00007610ff097816 */ /* 0x010fe40000000009 */
[----:B------:R-:W-:-:S02]  /*99b0*/  ISETP.GT.AND P0, PT, R6, 0x6a, PT ;  /* 0x0000006a0600780c */ /* 0x000fc40003f04270 */
[----:B0-----:R-:W-:-:S04]  /*99c0*/  @P1 LOP3.LUT R3, R3, R2, RZ, 0x3c, !PT ;  /* 0x0000000203031212 */ /* 0x001fc800078e3cff */
        /* <DEDUP_REMOVED lines=13> */
[----:B------:R-:W2:Y:S04]  /*9aa0*/  LDL R2, [R1+0x368] ;  /* 0x0003680001027983 */ /* 0x000ea80000100800 */
[----:B------:R-:W2:Y:S01]  /*9ab0*/  LDL R3, [R1+0x36c] ;  /* 0x00036c0001037983 */ /* 0x000ea20000100800 */
[----:B------:R-:W-:-:S02]  /*9ac0*/  ISETP.GT.AND P0, PT, R6, 0x6c, PT ;  /* 0x0000006c0600780c */ /* 0x000fc40003f04270 */
[----:B----4-:R-:W-:Y:S02]  /*9ad0*/  PRMT R28, RZ, 0x7610, R28 ;  /* 0x00007610ff1c7816 */ /* 0x010fe4000000001c */
[----:B--2---:R-:W-:-:S04]  /*9ae0*/  @P1 LOP3.LUT R3, R3, R2, RZ, 0x3c, !PT ;  /* 0x0000000203031212 */ /* 0x004fc800078e3cff */
[----:B------:R-:W-:-:S04]  /*9af0*/  @P1 LOP3.LUT R2, R3, R2, RZ, 0x3c, !PT ;  /* 0x0000000203021212 */ /* 0x000fc800078e3cff */
[----:B------:R-:W-:-:S05]  /*9b00*/  @P1 LOP3.LUT R3, R3, R2, RZ, 0x3c, !PT ;  /* 0x0000000203031212 */ /* 0x000fca00078e3cff */
[----:B------:R-:W2:Y:S04]  /*9b10*/  @P1 LDG.E.U16 R28, desc[UR8][R2.64] ;  /* 0x00000008021c1981 */ /* 0x000ea8000c1e1500 */
[----:B--2---:R0:W-:Y:S04]  /*9b20*/  STL [R1+0xb4], R28 ;  /* 0x0000b41c01007387 */ /* 0x0041e80000100800 */
[----:B0-----:R-:W2:Y:S04]  /*9b30*/  LDL.LU R28, [R1+0xa48] ;  /* 0x000a4800011c7983 */ /* 0x001ea80000300800 */
[----:B------:R-:W4:Y:S04]  /*9b40*/  LDL R2, [R1+0x360] ;  /* 0x0003600001027983 */ /* 0x000f280000100800 */
[----:B------:R-:W4:Y:S01]  /*9b50*/  LDL R3, [R1+0x364] ;  /* 0x0003640001037983 */ /* 0x000f220000100800 */
[----:B------:R-:W-:-:S02]  /*9b60*/  ISETP.GT.AND P1, PT, R6, 0x6d, PT ;  /* 0x0000006d0600780c */ /* 0x000fc40003f24270 */
[----:B--2---:R-:W-:Y:S02]  /*9b70*/  PRMT R28, RZ, 0x7610, R28 ;  /* 0x00007610ff1c7816 */ /* 0x004fe4000000001c */
[----:B----4-:R-:W-:-:S04]  /*9b80*/  @P0 LOP3.LUT R3, R3, R2, RZ, 0x3c, !PT ;  /* 0x0000000203030212 */ /* 0x010fc800078e3cff */
        /* <DEDUP_REMOVED lines=97> */
[----:B------:R-:W-:-:S02]  /*a1a0*/  PRMT R26, RZ, 0x7610, R26 ;  /* 0x00007610ff1a7816 */ /* 0x000fc4000000001a */
[----:B------:R-:W-:Y:S02]  /*a1b0*/  ISETP.GT.AND P1, PT, R6, 0x79, PT ;  /* 0x000000790600780c */ /* 0x000fe40003f24270 */
[----:B----4-:R-:W-:-:S04]  /*a1c0*/  @P0 LOP3.LUT R3, R3, R2, RZ, 0x3c, !PT ;  /* 0x0000000203030212 */ /* 0x010fc800078e3cff */
[----:B------:R-:W-:-:S04]  /*a1d0*/  @P0 LOP3.LUT R2, R3, R2, RZ, 0x3c, !PT ;  /* 0x0000000203020212 */ /* 0x000fc800078e3cff */
[----:B------:R-:W-:-:S05]  /*a1e0*/  @P0 LOP3.LUT R3, R3, R2, RZ, 0x3c, !PT ;  /* 0x0000000203030212 */ /* 0x000fca00078e3cff */
[----:B------:R-:W4:Y:S04]  /*a1f0*/  @P0 LDG.E.U16 R26, desc[UR8][R2.64] ;  /* 0x00000008021a0981 */ /* 0x000f28000c1e1500 */
[----:B------:R-:W3:Y:S04]  /*a200*/  LDL R2, [R1+0x2f8] ;  /* 0x0002f80001027983 */ /* 0x000ee80000100800 */
[----:B------:R-:W3:Y:S01]  /*a210*/  LDL R3, [R1+0x2fc] ;  /* 0x0002fc0001037983 */ /* 0x000ee20000100800 */
[----:B--2---:R-:W-:-:S03]  /*a220*/  PRMT R28, RZ, 0x7610, R28 ;  /* 0x00007610ff1c7816 */ /* 0x004fc6000000001c */
[----:B----4-:R0:W-:Y:S04]  /*a230*/  STL [R1+0x6c], R26 ;  /* 0x00006c1a01007387 */ /* 0x0101e80000100800 */
[----:B0-----:R-:W2:Y:S01]  /*a240*/  LDL R26, [R1+0x2dc] ;  /* 0x0002dc00011a7983 */ /* 0x001ea20000100800 */
[----:B------:R-:W-:Y:S02]  /*a250*/  ISETP.GT.AND P0, PT, R6, 0x7a, PT ;  /* 0x0000007a0600780c */ /* 0x000fe40003f04270 */
        /* <DEDUP_REMOVED lines=8> */
[----:B------:R-:W-:-:S02]  /*a2e0*/  PRMT R0, RZ, 0x7610, R0 ;  /* 0x00007610ff007816 */ /* 0x000fc40000000000 */
[----:B------:R-:W-:Y:S02]  /*a2f0*/  ISETP.GT.AND P1, PT, R6, 0x7b, PT ;  /* 0x0000007b0600780c */ /* 0x000fe40003f24270 */
[----:B----4-:R-:W-:-:S04]  /*a300*/  @P0 LOP3.LUT R3, R3, R2, RZ, 0x3c, !PT ;  /* 0x0000000203030212 */ /* 0x010fc800078e3cff */
[----:B------:R-:W-:-:S04]  /*a310*/  @P0 LOP3.LUT R2, R3, R2, RZ, 0x3c, !PT ;  /* 0x0000000203020212 */ /* 0x000fc800078e3cff */
[----:B------:R-:W-:-:S05]  /*a320*/  @P0 LOP3.LUT R3, R3, R2, RZ, 0x3c, !PT ;  /* 0x0000000203030212 */ /* 0x000fca00078e3cff */
[----:B------:R0:W4:Y:S04]  /*a330*/  @P0 LDG.E.U16 R0, desc[UR8][R2.64] ;  /* 0x0000000802000981 */ /* 0x000128000c1e1500 */
[----:B------:R-:W0:Y:S04]  /*a340*/  LDL R2, [R1+0x2e8] ;  /* 0x0002e80001027983 */ /* 0x000e280000100800 */
[----:B------:R-:W0:Y:S01]  /*a350*/  LDL R3, [R1+0x2ec] ;  /* 0x0002ec0001037983 */ /* 0x000e220000100800 */
[----:B---3--:R-:W-:Y:S02]  /*a360*/  PRMT R28, RZ, 0x7610, R28 ;  /* 0x00007610ff1c7816 */ /* 0x008fe4000000001c */
[----:B------:R-:W-:-:S02]  /*a370*/  ISETP.GT.AND P0, PT, R6, 0x7c, PT ;  /* 0x0000007c0600780c */ /* 0x000fc40003f04270 */
[----:B0-----:R-:W-:-:S04]  /*a380*/  @P1 LOP3.LUT R3, R3, R2, RZ, 0x3c, !PT ;  /* 0x0000000203031212 */ /* 0x001fc800078e3cff */
[----:B------:R-:W-:-:S04]  /*a390*/  @P1 LOP3.LUT R2, R3, R2, RZ, 0x3c, !PT ;  /* 0x0000000203021212 */ /* 0x000fc800078e3cff */
[----:B------:R-:W-:-:S05]  /*a3a0*/  @P1 LOP3.LUT R3, R3, R2, RZ, 0x3c, !PT ;  /* 0x0000000203031212 */ /* 0x000fca00078e3cff */
[----:B------:R-:W3:Y:S04]  /*a3b0*/  @P1 LDG.E.U16 R28, desc[UR8][R2.64] ;  /* 0x00000008021c1981 */ /* 0x000ee8000c1e1500 */
[----:B---3--:R0:W-:Y:S04]  /*a3c0*/  STL [R1+0x60], R28 ;  /* 0x0000601c01007387 */ /* 0x0081e80000100800 */
[----:B0-----:R-:W3:Y:S04]  /*a3d0*/  LDL.LU R28, [R1+0xa18] ;  /* 0x000a1800011c7983 */ /* 0x001ee80000300800 */
[----:B------:R-:W2:Y:S04]  /*a3e0*/  LDL R2, [R1+0x2e0] ;  /* 0x0002e00001027983 */ /* 0x000ea80000100800 */
[----:B------:R-:W2:Y:S01]  /*a3f0*/  LDL R3, [R1+0x2e4] ;  /* 0x0002e40001037983 */ /* 0x000ea20000100800 */
[----:B------:R-:W-:-:S02]  /*a400*/  ISETP.GT.AND P1, PT, R6, 0x7d, PT ;  /* 0x0000007d0600780c */ /* 0x000fc40003f24270 */
[----:B---3--:R-:W-:Y:S02]  /*a410*/  PRMT R28, RZ, 0x7610, R28 ;  /* 0x00007610ff1c7816 */ /* 0x008fe4000000001c */
[----:B--2---:R-:W-:-:S04]  /*a420*/  @P0 LOP3.LUT R3, R3, R2, RZ, 0x3c, !PT ;  /* 0x0000000203030212 */ /* 0x004fc800078e3cff */
[----:B------:R-:W-:-:S04]  /*a430*/  @P0 LOP3.LUT R2, R3, R2, RZ, 0x3c, !PT ;  /* 0x0000000203020212 */ /* 0x000fc800078e3cff */
[----:B------:R-:W-:-:S05]  /*a440*/  @P0 LOP3.LUT R3, R3, R2, RZ, 0x3c, !PT ;  /* 0x0000000203030212 */ /* 0x000fca00078e3cff */
[----:B------:R-:W2:Y:S04]  /*a450*/  @P0 LDG.E.U16 R28, desc[UR8][R2.64] ;  /* 0x00000008021c0981 */ /* 0x000ea8000c1e1500 */
[----:B--2---:R0:W-:Y:S04]  /*a460*/  STL [R1+0x5c], R28 ;  /* 0x00005c1c01007387 */ /* 0x0041e80000100800 */
[----:B0-----:R-:W2:Y:S04]  /*a470*/  LDL.LU R28, [R1+0xa14] ;  /* 0x000a1400011c7983 */ /* 0x001ea80000300800 */
[----:B------:R-:W3:Y:S01]  /*a480*/  LDL R3, [R1+0x2d8] ;  /* 0x0002d80001037983 */ /* 0x000ee20000100800 */
[----:B------:R-:W-:Y:S01]  /*a490*/  @P1 IMAD.MOV.U32 R2, RZ, RZ, R26 ;  /* 0x000000ffff021224 */ /* 0x000fe200078e001a */
[----:B------:R-:W-:-:S02]  /*a4a0*/  ISETP.GT.AND P0, PT, R6, 0x7e, PT ;  /* 0x0000007e0600780c */ /* 0x000fc40003f04270 */
[----:B------:R-:W-:Y:S01]  /*a4b0*/  PRMT R27, RZ, 0x7610, R27 ;  /* 0x00007610ff1b7816 */ /* 0x000fe2000000001b */
[----:B------:R-:W0:Y:S01]  /*a4c0*/  S2R R26, SR_TID.X ;  /* 0x00000000001a7919 */ /* 0x000e220000002100 */
[----:B--2---:R-:W-:-:S06]  /*a4d0*/  PRMT R28, RZ, 0x7610, R28 ;  /* 0x00007610ff1c7816 */ /* 0x004fcc000000001c */
[----:B---3--:R-:W2:Y:S04]  /*a4e0*/  @P1 LDG.E.U16 R28, desc[UR8][R2.64] ;  /* 0x00000008021c1981 */ /* 0x008ea8000c1e1500 */
[----:B--2---:R1:W-:Y:S04]  /*a4f0*/  STL [R1+0x58], R28 ;  /* 0x0000581c01007387 */ /* 0x0043e80000100800 */
[----:B-1----:R-:W2:Y:S04]  /*a500*/  LDL.LU R28, [R1+0xa10] ;  /* 0x000a1000011c7983 */ /* 0x002ea80000300800 */
[----:B------:R-:W3:Y:S04]  /*a510*/  LDL R2, [R1+0x2d0] ;  /* 0x0002d00001027983 */ /* 0x000ee80000100800 */
[----:B------:R-:W3:Y:S01]  /*a520*/  LDL R3, [R1+0x2d4] ;  /* 0x0002d40001037983 */ /* 0x000ee20000100800 */
[----:B------:R-:W-:-:S02]  /*a530*/  ISETP.GT.AND P2, PT, R6, 0x7f, PT ;  /* 0x0000007f0600780c */ /* 0x000fc40003f44270 */
[----:B------:R-:W-:Y:S02]  /*a540*/  PRMT R25, RZ, 0x7610, R25 ;  /* 0x00007610ff197816 */ /* 0x000fe40000000019 */
[----:B0-----:R-:W-:-:S04]  /*a550*/  LOP3.LUT R26, R26, 0x3f, RZ, 0xc0, !PT ;  /* 0x0000003f1a1a7812 */ /* 0x001fc800078ec0ff */
[----:B------:R-:W-:Y:S02]  /*a560*/  LOP3.LUT R26, R26, 0x40, RZ, 0xfc, !PT ;  /* 0x000000401a1a7812 */ /* 0x000fe400078efcff */
        /* <DEDUP_REMOVED lines=8> */
[----:B------:R-:W-:-:S03]  /*a5f0*/  ISETP.GE.AND P1, PT, R26, R6, PT ;  /* 0x000000061a00720c */ /* 0x000fc60003f26270 */
[----:B------:R-:W3:Y:S01]  /*a600*/  LDL.LU R26, [R1+0xa08] ;  /* 0x000a0800011a7983 */ /* 0x000ee20000300800 */
[----:B----4-:R-:W-:-:S04]  /*a610*/  @P2 LOP3.LUT R3, R3, R2, RZ, 0x3c, !PT ;  /* 0x0000000203032212 */ /* 0x010fc800078e3cff */
[----:B------:R-:W-:-:S04]  /*a620*/  @P2 LOP3.LUT R2, R3, R2, RZ, 0x3c, !PT ;  /* 0x0000000203022212 */ /* 0x000fc800078e3cff */
[----:B------:R-:W-:-:S05]  /*a630*/  @P2 LOP3.LUT R3, R3, R2, RZ, 0x3c, !PT ;  /* 0x0000000203032212 */ /* 0x000fca00078e3cff */
[----:B------:R-:W4:Y:S01]  /*a640*/  @P2 LDG.E.U16 R25, desc[UR8][R2.64] ;  /* 0x0000000802192981 */ /* 0x000f22000c1e1500 */
[----:B------:R-:W-:Y:S01]  /*a650*/  PRMT R24, RZ, 0x7610, R24 ;  /* 0x00007610ff187816 */ /* 0x000fe20000000018 */
[----:B------:R-:W-:Y:S06]  /*a660*/  BAR.SYNC.DEFER_BLOCKING 0x0 ;  /* 0x0000000000007b1d */ /* 0x000fec0000010000 */
[----:B----4-:R0:W-:Y:S04]  /*a670*/  STL [R1+0x50], R25 ;  /* 0x0000501901007387 */ /* 0x0101e80000100800 */
[----:B0-----:R-:W4:Y:S04]  /*a680*/  LDL.LU R25, [R1+0xa04] ;  /* 0x000a040001197983 */ /* 0x001f280000300800 */
[----:B------:R-:W2:Y:S04]  /*a690*/  LDL R2, [R1+0x2b8] ;  /* 0x0002b80001027983 */ /* 0x000ea80000100800 */
[----:B------:R-:W2:Y:S02]  /*a6a0*/  LDL R3, [R1+0x2bc] ;  /* 0x0002bc0001037983 */ /* 0x000ea40000100800 */
[----:B--2---:R-:W-:-:S04]  /*a6b0*/  @!P1 LOP3.LUT R3, R3, R2, RZ, 0x3c, !PT ;  /* 0x0000000203039212 */ /* 0x004fc800078e3cff */
[----:B------:R-:W-:-:S04]  /*a6c0*/  @!P1 LOP3.LUT R2, R3, R2, RZ, 0x3c, !PT ;  /* 0x0000000203029212 */ /* 0x000fc800078e3cff */
[----:B------:R-:W-:-:S05]  /*a6d0*/  @!P1 LOP3.LUT R3, R3, R2, RZ, 0x3c, !PT ;  /* 0x0000000203039212 */ /* 0x000fca00078e3cff */
[----:B------:R-:W2:Y:S04]  /*a6e0*/  @!P1 LDG.E.U16 R24, desc[UR8][R2.64] ;  /* 0x0000000802189981 */ /* 0x000ea8000c1e1500 */
[----:B--2---:R0:W-:Y:S04]  /*a6f0*/  STL [R1+0x4c], R24 ;  /* 0x00004c1801007387 */ /* 0x0041e80000100800 */
[----:B0-----:R-:W2:Y:S04]  /*a700*/  LDL.LU R24, [R1+0xa00] ;  /* 0x000a000001187983 */ /* 0x001ea80000300800 */
[----:B------:R-:W3:Y:S04]  /*a710*/  LDL R2, [R1+0x2a8] ;  /* 0x0002a80001027983 */ /* 0x000ee80000100800 */
[----:B------:R-:W3:Y:S01]  /*a720*/  LDL R3, [R1+0x2ac] ;  /* 0x0002ac0001037983 */ /* 0x000ee20000100800 */
[----:B------:R-:W-:-:S02]  /*a730*/  PRMT R23, RZ, 0x7610, R23 ;  /* 0x00007610ff177816 */ /* 0x000fc40000000017 */
[----:B---3--:R-:W-:-:S04]  /*a740*/  @!P1 LOP3.LUT R3, R3, R2, RZ, 0x3c, !PT ;  /* 0x0000000203039212 */ /* 0x008fc800078e3cff */
[----:B------:R-:W-:-:S04]  /*a750*/  @!P1 LOP3.LUT R2, R3, R2, RZ, 0x3c, !PT ;  /* 0x0000000203029212 */ /* 0x000fc800078e3cff */
[----:B------:R-:W-:-:S05]  /*a760*/  @!P1 LOP3.LUT R3, R3, R2, RZ, 0x3c, !PT ;  /* 0x0000000203039212 */ /* 0x000fca00078e3cff */
[----:B------:R-:W3:Y:S04]  /*a770*/  @!P1 LDG.E.U16 R23, desc[UR8][R2.64] ;  /* 0x0000000802179981 */ /* 0x000ee8000c1e1500 */
[----:B---3--:R0:W-:Y:S04]  /*a780*/  STL [R1+0x48], R23 ;  /* 0x0000481701007387 */ /* 0x0081e80000100800 */
[----:B0-----:R-:W3:Y:S04]  /*a790*/  LDL.LU R23, [R1+0x9fc] ;  /* 0x0009fc0001177983 */ /* 0x001ee80000300800 */
[----:B------:R-:W4:Y:S04]  /*a7a0*/  LDL R2, [R1+0x298] ;  /* 0x0002980001027983 */ /* 0x000f280000100800 */
[----:B------:R-:W4:Y:S01]  /*a7b0*/  LDL R3, [R1+0x29c] ;  /* 0x00029c0001037983 */ /* 0x000f220000100800 */
[----:B------:R-:W-:-:S02]  /*a7c0*/  PRMT R22, RZ, 0x7610, R22 ;  /* 0x00007610ff167816 */ /* 0x000fc40000000016 */
[----:B----4-:R-:W-:-:S04]  /*a7d0*/  @!P1 LOP3.LUT R3, R3, R2, RZ, 0x3c, !PT ;  /* 0x0000000203039212 */ /* 0x010fc800078e3cff */
[----:B------:R-:W-:-:S04]  /*a7e0*/  @!P1 LOP3.LUT R2, R3, R2, RZ, 0x3c, !PT ;  /* 0x0000000203029212 */ /* 0x000fc800078e3cff */
[----:B------:R-:W-:-:S05]  /*a7f0*/  @!P1 LOP3.LUT R3, R3, R2, RZ, 0x3c, !PT ;  /* 0x0000000203039212 */ /* 0x000fca00078e3cff */
[----:B------:R-:W4:Y:S04]  /*a800*/  @!P1 LDG.E.U16 R22, desc[UR8][R2.64] ;  /* 0x0000000802169981 */ /* 0x000f28000c1e1500 */
[----:B----4-:R0:W-:Y:S04]  /*a810*/  STL [R1+0x44], R22 ;  /* 0x0000441601007387 */ /* 0x0101e80000100800 */
[----:B0-----:R-:W4:Y:S04]  /*a820*/  LDL.LU R22, [R1+0x9f8] ;  /* 0x0009f80001167983 */ /* 0x001f280000300800 */
[----:B------:R-:W2:Y:S04]  /*a830*/  LDL R2, [R1+0x288] ;  /* 0x0002880001027983 */ /* 0x000ea80000100800 */
[----:B------:R-:W2:Y:S01]  /*a840*/  LDL R3, [R1+0x28c] ;  /* 0x00028c0001037983 */ /* 0x000ea20000100800 */
[----:B------:R-:W-:-:S02]  /*a850*/  PRMT R21, RZ, 0x7610, R21 ;  /* 0x00007610ff157816 */ /* 0x000fc40000000015 */
        /* <DEDUP_REMOVED lines=13> */
[----:B------:R-:W4:Y:S04]  /*a930*/  LDL R2, [R1+0x268] ;  /* 0x0002680001027983 */ /* 0x000f280000100800 */
[----:B------:R-:W4:Y:S01]  /*a940*/  LDL R3, [R1+0x26c] ;  /* 0x00026c0001037983 */ /* 0x000f220000100800 */
[----:B------:R-:W-:-:S03]  /*a950*/  PRMT R28, RZ, 0x7610, R28 ;  /* 0x00007610ff1c7816 */ /* 0x000fc6000000001c */
[----:B---3--:R0:W-:Y:S01]  /*a960*/  STL [R1+0x978], R29 ;  /* 0x0009781d01007387 */ /* 0x0081e20000100800 */
[----:B----4-:R-:W-:-:S04]  /*a970*/  @!P1 LOP3.LUT R3, R3, R2, RZ, 0x3c, !PT ;  /* 0x0000000203039212 */ /* 0x010fc800078e3cff */
[----:B------:R-:W-:-:S04]  /*a980*/  @!P1 LOP3.LUT R2, R3, R2, RZ, 0x3c, !PT ;  /* 0x0000000203029212 */ /* 0x000fc800078e3cff */
[----:B------:R-:W-:-:S05]  /*a990*/  @!P1 LOP3.LUT R3, R3, R2, RZ, 0x3c, !PT ;  /* 0x0000000203039212 */ /* 0x000fca00078e3cff */
[----:B------:R-:W3:Y:S04]  /*a9a0*/  @!P1 LDG.E.U16 R28, desc[UR8][R2.64] ;  /* 0x00000008021c9981 */ /* 0x000ee8000c1e1500 */
[----:B---3--:R1:W-:Y:S04]  /*a9b0*/  STL [R1+0x38], R28 ;  /* 0x0000381c01007387 */ /* 0x0083e80000100800 */
[----:B------:R-:W3:Y:S04]  /*a9c0*/  LDL R2, [R1+0x258] ;  /* 0x0002580001027983 */ /* 0x000ee80000100800 */
[----:B------:R-:W3:Y:S01]  /*a9d0*/  LDL R3, [R1+0x25c] ;  /* 0x00025c0001037983 */ /* 0x000ee20000100800 */
[----:B0-----:R-:W-:Y:S01]  /*a9e0*/  PRMT R29, RZ, 0x7610, R29 ;  /* 0x00007610ff1d7816 */ /* 0x001fe2000000001d */
[----:B-1----:R-:W0:Y:S02]  /*a9f0*/  S2R R28, SR_TID.X ;  /* 0x00000000001c7919 */ /* 0x002e240000002100 */
[----:B0-----:R-:W-:-:S05]  /*aa00*/  LOP3.LUT R28, R28, 0x3f, RZ, 0xc0, !PT ;  /* 0x0000003f1c1c7812 */ /* 0x001fca00078ec0ff */
[----:B------:R-:W-:Y:S01]  /*aa10*/  IMAD.SHL.U32 R28, R28, 0x2, RZ ;  /* 0x000000021c1c7824 */ /* 0x000fe200078e00ff */
[----:B---3--:R-:W-:-:S04]  /*aa20*/  @!P1 LOP3.LUT R3, R3, R2, RZ, 0x3c, !PT ;  /* 0x0000000203039212 */ /* 0x008fc800078e3cff */
[----:B------:R-:W-:-:S04]  /*aa30*/  @!P1 LOP3.LUT R2, R3, R2, RZ, 0x3c, !PT ;  /* 0x0000000203029212 */ /* 0x000fc800078e3cff */
[----:B------:R-:W-:-:S05]  /*aa40*/  @!P1 LOP3.LUT R3, R3, R2, RZ, 0x3c, !PT ;  /* 0x0000000203039212 */ /* 0x000fca00078e3cff */
[----:B------:R0:W3:Y:S04]  /*aa50*/  @!P1 LDG.E.U16 R29, desc[UR8][R2.64] ;  /* 0x00000008021d9981 */ /* 0x0000e8000c1e1500 */
[----:B------:R-:W0:Y:S04]  /*aa60*/  LDL R2, [R1+0x248] ;  /* 0x0002480001027983 */ /* 0x000e280000100800 */
[----:B------:R-:W0:Y:S04]  /*aa70*/  LDL R3, [R1+0x24c] ;  /* 0x00024c0001037983 */ /* 0x000e280000100800 */
[----:B------:R1:W-:Y:S02]  /*aa80*/  STS.U16 [R28+UR4], R20 ;  /* 0x000000141c007988 */ /* 0x0003e40008000404 */
[----:B-1----:R-:W-:-:S02]  /*aa90*/  PRMT R28, RZ, 0x7610, R28 ;  /* 0x00007610ff1c7816 */ /* 0x002fc4000000001c */
[----:B0-----:R-:W-:-:S04]  /*aaa0*/  @!P1 LOP3.LUT R3, R3, R2, RZ, 0x3c, !PT ;  /* 0x0000000203039212 */ /* 0x001fc800078e3cff */
[----:B------:R-:W-:-:S04]  /*aab0*/  @!P1 LOP3.LUT R2, R3, R2, RZ, 0x3c, !PT ;  /* 0x0000000203029212 */ /* 0x000fc800078e3cff */
[----:B------:R-:W-:-:S05]  /*aac0*/  @!P1 LOP3.LUT R3, R3, R2, RZ, 0x3c, !PT ;  /* 0x0000000203039212 */ /* 0x000fca00078e3cff */
[----:B------:R-:W4:Y:S04]  /*aad0*/  @!P1 LDG.E.U16 R28, desc[UR8][R2.64] ;  /* 0x00000008021c9981 */ /* 0x000f28000c1e1500 */
[----:B---3--:R0:W-:Y:S04]  /*aae0*/  STL [R1+0x34], R29 ;  /* 0x0000341d01007387 */ /* 0x0081e80000100800 */
[----:B0-----:R-:W3:Y:S04]  /*aaf0*/  LDL R29, [R1+0x6dc] ;  /* 0x0006dc00011d7983 */ /* 0x001ee80000100800 */
[----:B----4-:R-:W-:Y:S04]  /*ab00*/  STL [R1+0x30], R28 ;  /* 0x0000301c01007387 */ /* 0x010fe80000100800 */
[----:B------:R-:W4:Y:S04]  /*ab10*/  LDL R2, [R1+0x238] ;  /* 0x0002380001027983 */ /* 0x000f280000100800 */
[----:B------:R-:W4:Y:S01]  /*ab20*/  LDL R3, [R1+0x23c] ;  /* 0x00023c0001037983 */ /* 0x000f220000100800 */
[----:B------:R-:W-:-:S02]  /*ab30*/  PRMT R27, RZ, 0x7610, R27 ;  /* 0x00007610ff1b7816 */ /* 0x000fc4000000001b */
[----:B----4-:R-:W-:-:S04]  /*ab40*/  @!P1 LOP3.LUT R3, R3, R2, RZ, 0x3c, !PT ;  /* 0x0000000203039212 */ /* 0x010fc800078e3cff */
[----:B------:R-:W-:-:S04]  /*ab50*/  @!P1 LOP3.LUT R2, R3, R2, RZ, 0x3c, !PT ;  /* 0x0000000203029212 */ /* 0x000fc800078e3cff */
[----:B------:R-:W-:-:S05]  /*ab60*/  @!P1 LOP3.LUT R3, R3, R2, RZ, 0x3c, !PT ;  /* 0x0000000203039212 */ /* 0x000fca00078e3cff */
[----:B------:R-:W4:Y:S04]  /*ab70*/  @!P1 LDG.E.U16 R27, desc[UR8][R2.64] ;  /* 0x00000008021b9981 */ /* 0x000f28000c1e1500 */
[----:B------:R-:W2:Y:S04]  /*ab80*/  LDL R2, [R1+0x6c4] ;  /* 0x0006c40001027983 */ /* 0x000ea80000100800 */
[----:B------:R-:W2:Y:S04]  /*ab90*/  LDL R3, [R1+0x6c8] ;  /* 0x0006c80001037983 */ /* 0x000ea80000100800 */
[----:B----4-:R0:W-:Y:S04]  /*aba0*/  STL [R1+0x980], R27 ;  /* 0x0009801b01007387 */ /* 0x0101e80000100800 */
[----:B0-----:R-:W4:Y:S01]  /*abb0*/  LDL R27, [R1+0x6d0] ;  /* 0x0006d000011b7983 */ /* 0x001f220000100800 */
[----:B--2---:R-:W-:-:S04]  /*abc0*/  @!P1 LOP3.LUT R3, R3, R2, RZ, 0x3c, !PT ;  /* 0x0000000203039212 */ /* 0x004fc800078e3cff */
[C---:B------:R-:W-:Y:S02]  /*abd0*/  @!P1 LOP3.LUT R2, R3.reuse, R2, RZ, 0x3c, !PT ;  /* 0x0000000203029212 */ /* 0x040fe400078e3cff */
[----:B------:R-:W-:Y:S02]  /*abe0*/  PRMT R26, RZ, 0x7610, R26 ;  /* 0x00007610ff1a7816 */ /* 0x000fe4000000001a */
[----:B------:R-:W-:-:S05]  /*abf0*/  @!P1 LOP3.LUT R3, R3, R2, RZ, 0x3c, !PT ;  /* 0x0000000203039212 */ /* 0x000fca00078e3cff */
[----:B------:R3:W2:Y:S01]  /*ac00*/  @!P1 LDG.E.U16 R26, desc[UR8][R2.64] ;  /* 0x00000008021a9981 */ /* 0x0006a2000c1e1500 */
[----:B------:R-:W-:Y:S01]  /*ac10*/  PRMT R25, RZ, 0x7610, R25 ;  /* 0x00007610ff197816 */ /* 0x000fe20000000019 */
[----:B---3--:R-:W-:Y:S02]  /*ac20*/  @!P1 IMAD.MOV.U32 R2, RZ, RZ, R29 ;  /* 0x000000ffff029224 */ /* 0x008fe400078e001d */
[----:B----4-:R-:W-:-:S05]  /*ac30*/  @!P1 IMAD.MOV.U32 R3, RZ, RZ, R27 ;  /* 0x000000ffff039224 */ /* 0x010fca00078e001b */
[----:B------:R-:W3:Y:S04]  /*ac40*/  @!P1 LDG.E.U16 R25, desc[UR8][R2.64] ;  /* 0x0000000802199981 */ /* 0x000ee8000c1e1500 */
[----:B--2---:R0:W-:Y:S04]  /*ac50*/  STL [R1+0x97c], R26 ;  /* 0x00097c1a01007387 */ /* 0x0041e80000100800 */
[----:B------:R-:W2:Y:S04]  /*ac60*/  LDL R2, [R1+0x6e0] ;  /* 0x0006e00001027983 */ /* 0x000ea80000100800 */
[----:B------:R-:W2:Y:S04]  /*ac70*/  LDL R3, [R1+0x6ec] ;  /* 0x0006ec0001037983 */ /* 0x000ea80000100800 */
[----:B0-----:R-:W4:Y:S04]  /*ac80*/  LDL R26, [R1+0x6fc] ;  /* 0x0006fc00011a7983 */ /* 0x001f280000100800 */
[----:B------:R-:W4:Y:S04]  /*ac90*/  LDL R29, [R1+0x700] ;  /* 0x00070000011d7983 */ /* 0x000f280000100800 */
[----:B------:R-:W4:Y:S01]  /*aca0*/  LDL R27, [R1+0x70c] ;  /* 0x00070c00011b7983 */ /* 0x000f220000100800 */
[----:B------:R-:W0:Y:S03]  /*acb0*/  S2R R28, SR_TID.X ;  /* 0x00000000001c7919 */ /* 0x000e260000002100 */
[----:B---3--:R1:W-:Y:S04]  /*acc0*/  STL [R1+0x984], R25 ;  /* 0x0009841901007387 */ /* 0x0083e80000100800 */
[----:B-1----:R-:W3:Y:S01]  /*acd0*/  LDL R25, [R1+0x6f0] ;  /* 0x0006f00001197983 */ /* 0x002ee20000100800 */
[----:B0-----:R-:W-:-:S02]  /*ace0*/  LOP3.LUT R28, R28, 0x3f, RZ, 0xc0, !PT ;  /* 0x0000003f1c1c7812 */ /* 0x001fc400078ec0ff */
[----:B------:R-:W-:Y:S02]  /*acf0*/  PRMT R24, RZ, 0x7610, R24 ;  /* 0x00007610ff187816 */ /* 0x000fe40000000018 */
[----:B--2---:R-:W-:Y:S01]  /*ad00*/  @!P1 LOP3.LUT R3, R3, R2, RZ, 0x3c, !PT ;  /* 0x0000000203039212 */ /* 0x004fe200078e3cff */
[----:B------:R-:W-:-:S03]  /*ad10*/  IMAD.SHL.U32 R28, R28, 0x2, RZ ;  /* 0x000000021c1c7824 */ /* 0x000fc600078e00ff */
[----:B------:R-:W-:-:S04]  /*ad20*/  @!P1 LOP3.LUT R2, R3, R2, RZ, 0x3c, !PT ;  /* 0x0000000203029212 */ /* 0x000fc800078e3cff */
[----:B------:R-:W-:Y:S01]  /*ad30*/  @!P1 LOP3.LUT R3, R3, R2, RZ, 0x3c, !PT ;  /* 0x0000000203039212 */ /* 0x000fe200078e3cff */
[----:B------:R0:W-:Y:S04]  /*ad40*/  STS.U16 [R28+UR4+0x1400], R5 ;  /* 0x001400051c007988 */ /* 0x0001e80008000404 */
[----:B------:R4:W2:Y:S01]  /*ad50*/  @!P1 LDG.E.U16 R24, desc[UR8][R2.64] ;  /* 0x0000000802189981 */ /* 0x0008a2000c1e1500 */
[----:B0-----:R-:W-:Y:S01]  /*ad60*/  PRMT R5, RZ, 0x7610, R5 ;  /* 0x00007610ff057816 */ /* 0x001fe20000000005 */
[----:B----4-:R-:W-:Y:S02]  /*ad70*/  @!P1 IMAD.MOV.U32 R2, RZ, RZ, R26 ;  /* 0x000000ffff029224 */ /* 0x010fe400078e001a */
[----:B------:R0:W-:Y:S02]  /*ad80*/  STS.U16 [R28+UR4+0x1800], R4 ;  /* 0x001800041c007988 */ /* 0x0001e40008000404 */
[----:B0-----:R-:W-:Y:S01]  /*ad90*/  PRMT R4, RZ, 0x7610, R4 ;  /* 0x00007610ff047816 */ /* 0x001fe20000000004 */
[----:B---3--:R-:W-:-:S05]  /*ada0*/  @!P1 IMAD.MOV.U32 R3, RZ, RZ, R25 ;  /* 0x000000ffff039224 */ /* 0x008fca00078e0019 */
[----:B------:R0:W3:Y:S02]  /*adb0*/  @!P1 LDG.E.U16 R5, desc[UR8][R2.64] ;  /* 0x0000000802059981 */ /* 0x0000e4000c1e1500 */
[----:B0-----:R-:W-:Y:S02]  /*adc0*/  @!P1 IMAD.MOV.U32 R2, RZ, RZ, R27 ;  /* 0x000000ffff029224 */ /* 0x001fe400078e001b */
[----:B------:R-:W-:-:S05]  /*add0*/  @!P1 IMAD.MOV.U32 R3, RZ, RZ, R29 ;  /* 0x000000ffff039224 */ /* 0x000fca00078e001d */
[----:B------:R-:W4:Y:S04]  /*ade0*/  @!P1 LDG.E.U16 R4, desc[UR8][R2.64] ;  /* 0x0000000802049981 */ /* 0x000f28000c1e1500 */
[----:B--2---:R0:W-:Y:S04]  /*adf0*/  STL [R1+0x988], R24 ;  /* 0x0009881801007387 */ /* 0x0041e80000100800 */
[----:B------:R-:W2:Y:S04]  /*ae00*/  LDL R25, [R1+0x710] ;  /* 0x0007100001197983 */ /* 0x000ea80000100800 */
[----:B0-----:R-:W2:Y:S01]  /*ae10*/  LDL R24, [R1+0x71c] ;  /* 0x00071c0001187983 */ /* 0x001ea20000100800 */
[----:B------:R-:W0:Y:S03]  /*ae20*/  S2R R26, SR_TID.X ;  /* 0x00000000001a7919 */ /* 0x000e260000002100 */
[----:B---3--:R1:W-:Y:S04]  /*ae30*/  STL [R1+0x98c], R5 ;  /* 0x00098c0501007387 */ /* 0x0083e80000100800 */
[----:B------:R-:W3:Y:S04]  /*ae40*/  LDL R29, [R1+0x2c0] ;  /* 0x0002c000011d7983 */ /* 0x000ee80000100800 */
[----:B------:R-:W3:Y:S04]  /*ae50*/  LDL R27, [R1+0x2c4] ;  /* 0x0002c400011b7983 */ /* 0x000ee80000100800 */
[----:B-1----:R-:W3:Y:S04]  /*ae60*/  LDL R5, [R1+0x728] ;  /* 0x0007280001057983 */ /* 0x002ee80000100800 */
[----:B----4-:R1:W-:Y:S04]  /*ae70*/  STL [R1+0x990], R4 ;  /* 0x0009900401007387 */ /* 0x0103e80000100800 */
[----:B-1----:R-:W4:Y:S01]  /*ae80*/  LDL R4, [R1+0x720] ;  /* 0x0007200001047983 */ /* 0x002f220000100800 */
[----:B0-----:R-:W-:-:S02]  /*ae90*/  LOP3.LUT R26, R26, 0x3f, RZ, 0xc0, !PT ;  /* 0x0000003f1a1a7812 */ /* 0x001fc400078ec0ff */
[----:B------:R-:W-:Y:S01]  /*aea0*/  PRMT R3, RZ, 0x7610, R3 ;  /* 0x00007610ff037816 */ /* 0x000fe20000000003 */
[----:B------:R0:W-:Y:S01]  /*aeb0*/  STS.U16 [R28+UR4+0x1c00], R7 ;  /* 0x001c00071c007988 */ /* 0x0001e20008000404 */
[----:B------:R-:W-:Y:S01]  /*aec0*/  ISETP.GE.AND P0, PT, R26, R6, PT ;  /* 0x000000061a00720c */ /* 0x000fe20003f06270 */
[----:B--2---:R-:W-:Y:S02]  /*aed0*/  @!P1 IMAD.MOV.U32 R6, RZ, RZ, R24 ;  /* 0x000000ffff069224 */ /* 0x004fe400078e0018 */
[----:B------:R-:W-:Y:S01]  /*aee0*/  STL [R1+0x9c8], R26 ;  /* 0x0009c81a01007387 */ /* 0x000fe20000100800 */
[----:B------:R-:W-:-:S03]  /*aef0*/  PRMT R2, RZ, 0x7610, R2 ;  /* 0x00007610ff027816 */ /* 0x000fc60000000002 */
[----:B------:R-:W2:Y:S01]  /*af00*/  LDL R24, [R1+0x2b4] ;  /* 0x0002b40001187983 */ /* 0x000ea20000100800 */
[----:B0-----:R-:W-:-:S03]  /*af10*/  @!P1 IMAD.MOV.U32 R7, RZ, RZ, R25 ;  /* 0x000000ffff079224 */ /* 0x001fc600078e0019 */
[----:B------:R-:W2:Y:S04]  /*af20*/  LDL R25, [R1+0x2b0] ;  /* 0x0002b00001197983 */ /* 0x000ea80000100800 */
[----:B------:R3:W2:Y:S01]  /*af30*/  @!P1 LDG.E.U16 R3, desc[UR8][R6.64] ;  /* 0x0000000806039981 */ /* 0x0006a2000c1e1500 */
[----:B------:R-:W-:Y:S01]  /*af40*/  PRMT R23, RZ, 0x7610, R23 ;  /* 0x00007610ff177816 */ /* 0x000fe20000000017 */
[----:B---3--:R-:W-:Y:S02]  /*af50*/  @!P1 IMAD.MOV.U32 R6, RZ, RZ, R5 ;  /* 0x000000ffff069224 */ /* 0x008fe400078e0005 */
[----:B----4-:R-:W-:-:S05]  /*af60*/  @!P1 IMAD.MOV.U32 R7, RZ, RZ, R4 ;  /* 0x000000ffff079224 */ /* 0x010fca00078e0004 */
[----:B------:R0:W3:Y:S02]  /*af70*/  @!P1 LDG.E.U16 R2, desc[UR8][R6.64] ;  /* 0x0000000806029981 */ /* 0x0000e4000c1e1500 */
[----:B0-----:R-:W-:Y:S02]  /*af80*/  @!P0 IMAD.MOV.U32 R6, RZ, RZ, R27 ;  /* 0x000000ffff068224 */ /* 0x001fe400078e001b */
[----:B------:R-:W-:-:S05]  /*af90*/  @!P0 IMAD.MOV.U32 R7, RZ, RZ, R29 ;  /* 0x000000ffff078224 */ /* 0x000fca00078e001d */
[----:B------:R0:W4:Y:S01]  /*afa0*/  @!P0 LDG.E.U16 R23, desc[UR8][R6.64] ;  /* 0x0000000806178981 */ /* 0x000122000c1e1500 */
[----:B------:R-:W-:-:S03]  /*afb0*/  PRMT R22, RZ, 0x7610, R22 ;  /* 0x00007610ff167816 */ /* 0x000fc60000000016 */
[----:B--2---:R1:W-:Y:S04]  /*afc0*/  STL [R1+0x994], R3 ;  /* 0x0009940301007387 */ /* 0x0043e80000100800 */
[----:B------:R-:W2:Y:S01]  /*afd0*/  LDL R5, [R1+0x2a0] ;  /* 0x0002a00001057983 */ /* 0x000ea20000100800 */
[----:B0-----:R-:W-:Y:S02]  /*afe0*/  @!P0 IMAD.MOV.U32 R6, RZ, RZ, R24 ;  /* 0x000000ffff068224 */ /* 0x001fe400078e0018 */
[----:B------:R-:W-:Y:S01]  /*aff0*/  @!P0 IMAD.MOV.U32 R7, RZ, RZ, R25 ;  /* 0x000000ffff078224 */ /* 0x000fe200078e0019 */
[----:B------:R-:W2:Y:S04]  /*b000*/  LDL R4, [R1+0x2a4] ;  /* 0x0002a40001047983 */ /* 0x000ea80000100800 */
[----:B------:R2:W2:Y:S04]  /*b010*/  @!P0 LDG.E.U16 R22, desc[UR8][R6.64] ;  /* 0x0000000806168981 */ /* 0x0004a8000c1e1500 */
[----:B---3--:R0:W-:Y:S04]  /*b020*/  STL [R1+0x998], R2 ;  /* 0x0009980201007387 */ /* 0x0081e80000100800 */
[----:B-1----:R-:W3:Y:S04]  /*b030*/  LDL R3, [R1+0x290] ;  /* 0x0002900001037983 */ /* 0x002ee80000100800 */
[----:B0-----:R-:W3:Y:S04]  /*b040*/  LDL R2, [R1+0x294] ;  /* 0x0002940001027983 */ /* 0x001ee80000100800 */
[----:B----4-:R0:W-:Y:S04]  /*b050*/  STL [R1+0x99c], R23 ;  /* 0x00099c1701007387 */ /* 0x0101e80000100800 */
[----:B------:R-:W4:Y:S04]  /*b060*/  LDL R24, [R1+0x280] ;  /* 0x0002800001187983 */ /* 0x000f280000100800 */
[----:B0-----:R-:W4:Y:S01]  /*b070*/  LDL R23, [R1+0x284] ;  /* 0x0002840001177983 */ /* 0x001f220000100800 */
[----:B------:R-:W-:Y:S01]  /*b080*/  PRMT R21, RZ, 0x7610, R21 ;  /* 0x00007610ff157816 */ /* 0x000fe20000000015 */
[----:B--2---:R-:W-:-:S02]  /*b090*/  @!P0 IMAD.MOV.U32 R7, RZ, RZ, R5 ;  /* 0x000000ffff078224 */ /* 0x004fc400078e0005 */
[----:B------:R-:W-:Y:S01]  /*b0a0*/  @!P0 IMAD.MOV.U32 R6, RZ, RZ, R4 ;  /* 0x000000ffff068224 */ /* 0x000fe200078e0004 */
[----:B------:R-:W-:Y:S01]  /*b0b0*/  PRMT R20, RZ, 0x7610, R20 ;  /* 0x00007610ff147816 */ /* 0x000fe20000000014 */
[----:B------:R-:W-:Y:S04]  /*b0c0*/  STL [R1+0x9a0], R22 ;  /* 0x0009a01601007387 */ /* 0x000fe80000100800 */
[----:B------:R-:W2:Y:S04]  /*b0d0*/  LDL R5, [R1+0x270] ;  /* 0x0002700001057983 */ /* 0x000ea80000100800 */
[----:B------:R-:W2:Y:S04]  /*b0e0*/  LDL R4, [R1+0x274] ;  /* 0x0002740001047983 */ /* 0x000ea80000100800 */
[----:B------:R3:W2:Y:S04]  /*b0f0*/  @!P0 LDG.E.U16 R21, desc[UR8][R6.64] ;  /* 0x0000000806158981 */ /* 0x0006a8000c1e1500 */
[----:B------:R0:W-:Y:S02]  /*b100*/  STS.U16 [R28+UR4+0x400], R19 ;  /* 0x000400131c007988 */ /* 0x0001e40008000404 */
[----:B0-----:R-:W-:Y:S01]  /*b110*/  PRMT R19, RZ, 0x7610, R19 ;  /* 0x00007610ff137816 */ /* 0x001fe20000000013 */
[----:B---3--:R-:W-:-:S02]  /*b120*/  @!P0 IMAD.MOV.U32 R7, RZ, RZ, R3 ;  /* 0x000000ffff078224 */ /* 0x008fc400078e0003 */
[----:B------:R-:W-:-:S05]  /*b130*/  @!P0 IMAD.MOV.U32 R6, RZ, RZ, R2 ;  /* 0x000000ffff068224 */ /* 0x000fca00078e0002 */
[----:B------:R4:W3:Y:S02]  /*b140*/  @!P0 LDG.E.U16 R20, desc[UR8][R6.64] ;  /* 0x0000000806148981 */ /* 0x0008e4000c1e1500 */
[----:B----4-:R-:W-:Y:S02]  /*b150*/  @!P0 IMAD.MOV.U32 R7, RZ, RZ, R24 ;  /* 0x000000ffff078224 */ /* 0x010fe400078e0018 */
[----:B------:R-:W-:-:S05]  /*b160*/  @!P0 IMAD.MOV.U32 R6, RZ, RZ, R23 ;  /* 0x000000ffff068224 */ /* 0x000fca00078e0017 */
[----:B------:R2:W4:Y:S04]  /*b170*/  @!P0 LDG.E.U16 R19, desc[UR8][R6.64] ;  /* 0x0000000806138981 */ /* 0x000528000c1e1500 */
[----:B------:R0:W-:Y:S01]  /*b180*/  STS.U16 [R28+UR4+0x800], R18 ;  /* 0x000800121c007988 */ /* 0x0001e20008000404 */
[----:B--2---:R-:W-:Y:S02]  /*b190*/  @!P0 IMAD.MOV.U32 R6, RZ, RZ, R4 ;  /* 0x000000ffff068224 */ /* 0x004fe400078e0004 */
[----:B------:R-:W-:Y:S01]  /*b1a0*/  @!P0 IMAD.MOV.U32 R7, RZ, RZ, R5 ;  /* 0x000000ffff078224 */ /* 0x000fe200078e0005 */
[----:B0-----:R-:W-:Y:S01]  /*b1b0*/  PRMT R18, RZ, 0x7610, R18 ;  /* 0x00007610ff127816 */ /* 0x001fe20000000012 */
[----:B------:R-:W-:Y:S04]  /*b1c0*/  STL [R1+0x9a4], R21 ;  /* 0x0009a41501007387 */ /* 0x000fe80000100800 */
[----:B------:R-:W2:Y:S04]  /*b1d0*/  LDL R3, [R1+0x260] ;  /* 0x0002600001037983 */ /* 0x000ea80000100800 */
[----:B------:R2:W2:Y:S04]  /*b1e0*/  @!P0 LDG.E.U16 R18, desc[UR8][R6.64] ;  /* 0x0000000806128981 */ /* 0x0004a8000c1e1500 */
[----:B------:R-:W2:Y:S04]  /*b1f0*/  LDL R2, [R1+0x264] ;  /* 0x0002640001027983 */ /* 0x000ea80000100800 */
[----:B------:R-:W2:Y:S04]  /*b200*/  LDL.LU R26, [R1+0x208] ;  /* 0x00020800011a7983 */ /* 0x000ea80000300800 */
[----:B---3--:R0:W-:Y:S04]  /*b210*/  STL [R1+0x9a8], R20 ;  /* 0x0009a81401007387 */ /* 0x0081e80000100800 */
[----:B------:R-:W3:Y:S04]  /*b220*/  LDL.LU R24, [R1+0x1f0] ;  /* 0x0001f00001187983 */ /* 0x000ee80000300800 */
[----:B----4-:R1:W-:Y:S04]  /*b230*/  STL [R1+0x9ac], R19 ;  /* 0x0009ac1301007387 */ /* 0x0103e80000100800 */
[----:B0-----:R-:W4:Y:S04]  /*b240*/  LDL R20, [R1+0x250] ;  /* 0x0002500001147983 */ /* 0x001f280000100800 */
[----:B-1----:R-:W3:Y:S04]  /*b250*/  LDL R19, [R1+0x254] ;  /* 0x0002540001137983 */ /* 0x002ee80000100800 */
[----:B------:R-:W3:Y:S04]  /*b260*/  LDL.LU R25, [R1+0x1dc] ;  /* 0x0001dc0001197983 */ /* 0x000ee80000300800 */
[----:B------:R0:W-:Y:S01]  /*b270*/  STS.U16 [R28+UR4+0xc00], R17 ;  /* 0x000c00111c007988 */ /* 0x0001e20008000404 */
[----:B--2---:R-:W-:-:S03]  /*b280*/  @!P0 IMAD.MOV.U32 R7, RZ, RZ, R3 ;  /* 0x000000ffff078224 */ /* 0x004fc600078e0003 */
[----:B------:R1:W-:Y:S04]  /*b290*/  STL [R1+0x9b0], R18 ;  /* 0x0009b01201007387 */ /* 0x0003e80000100800 */
[----:B------:R-:W2:Y:S01]  /*b2a0*/  LDL R4, [R1+0x244] ;  /* 0x0002440001047983 */ /* 0x000ea20000100800 */
[----:B0-----:R-:W-:Y:S01]  /*b2b0*/  PRMT R17, RZ, 0x7610, R17 ;  /* 0x00007610ff117816 */ /* 0x001fe20000000011 */
[----:B------:R-:W-:Y:S02]  /*b2c0*/  @!P0 IMAD.MOV.U32 R6, RZ, RZ, R2 ;  /* 0x000000ffff068224 */ /* 0x000fe400078e0002 */
[----:B------:R0:W-:Y:S04]  /*b2d0*/  STS.U16 [R28+UR4+0x2000], R15 ;  /* 0x0020000f1c007988 */ /* 0x0001e80008000404 */
[----:B-1----:R-:W2:Y:S04]  /*b2e0*/  LDL R18, [R1+0x240] ;  /* 0x0002400001127983 */ /* 0x002ea80000100800 */
[----:B------:R4:W2:Y:S01]  /*b2f0*/  @!P0 LDG.E.U16 R17, desc[UR8][R6.64] ;  /* 0x0000000806118981 */ /* 0x0008a2000c1e1500 */
[----:B0-----:R-:W-:-:S03]  /*b300*/  PRMT R15, RZ, 0x7610, R15 ;  /* 0x00007610ff0f7816 */ /* 0x001fc6000000000f */
[----:B------:R0:W-:Y:S04]  /*b310*/  STS.U16 [R28+UR4+0x2800], R13 ;  /* 0x0028000d1c007988 */ /* 0x0001e80008000404 */
[----:B------:R-:W2:Y:S04]  /*b320*/  LDL R3, [R1+0x234] ;  /* 0x0002340001037983 */ /* 0x000ea80000100800 */
[----:B------:R-:W2:Y:S01]  /*b330*/  LDL R2, [R1+0x6cc] ;  /* 0x0006cc0001027983 */ /* 0x000ea20000100800 */
[----:B----4-:R-:W-:Y:S02]  /*b340*/  @!P0 IMAD.MOV.U32 R7, RZ, RZ, R20 ;  /* 0x000000ffff078224 */ /* 0x010fe400078e0014 */
[----:B---3--:R-:W-:Y:S01]  /*b350*/  @!P0 IMAD.MOV.U32 R6, RZ, RZ, R19 ;  /* 0x000000ffff068224 */ /* 0x008fe200078e0013 */
[----:B0-----:R-:W-:Y:S01]  /*b360*/  PRMT R13, RZ, 0x7610, R13 ;  /* 0x00007610ff0d7816 */ /* 0x001fe2000000000d */
[----:B------:R-:W3:Y:S04]  /*b370*/  LDL.LU R27, [R1+0x1bc] ;  /* 0x0001bc00011b7983 */ /* 0x000ee80000300800 */
[----:B------:R2:W4:Y:S04]  /*b380*/  @!P0 LDG.E.U16 R15, desc[UR8][R6.64] ;  /* 0x00000008060f8981 */ /* 0x000528000c1e1500 */
[----:B------:R-:W3:Y:S01]  /*b390*/  LDL.LU R5, [R1+0x1a0] ;  /* 0x0001a00001057983 */ /* 0x000ee20000300800 */
[----:B--2---:R-:W-:-:S02]  /*b3a0*/  @!P0 IMAD.MOV.U32 R6, RZ, RZ, R4 ;  /* 0x000000ffff068224 */ /* 0x004fc400078e0004 */
[----:B------:R-:W-:-:S05]  /*b3b0*/  @!P0 IMAD.MOV.U32 R7, RZ, RZ, R18 ;  /* 0x000000ffff078224 */ /* 0x000fca00078e0012 */
[----:B------:R0:W2:Y:S04]  /*b3c0*/  @!P0 LDG.E.U16 R13, desc[UR8][R6.64] ;  /* 0x00000008060d8981 */ /* 0x0000a8000c1e1500 */
[----:B------:R1:W-:Y:S04]  /*b3d0*/  STS.U16 [R28+UR4+0x3800], R8 ;  /* 0x003800081c007988 */ /* 0x0003e80008000404 */
[----:B------:R-:W-:Y:S04]  /*b3e0*/  STL [R1+0x9b4], R17 ;  /* 0x0009b41101007387 */ /* 0x000fe80000100800 */
[----:B------:R0:W-:Y:S04]  /*b3f0*/  STS.U16 [R28+UR4+0x3c00], R9 ;  /* 0x003c00091c007988 */ /* 0x0001e80008000404 */
[----:B-1----:R-:W3:Y:S04]  /*b400*/  LDL R8, [R1+0x6d4] ;  /* 0x0006d40001087983 */ /* 0x002ee80000100800 */
[----:B0-----:R-:W3:Y:S04]  /*b410*/  LDL R9, [R1+0x6c0] ;  /* 0x0006c00001097983 */ /* 0x001ee80000100800 */
[----:B----4-:R0:W-:Y:S04]  /*b420*/  STL [R1+0x9b8], R15 ;  /* 0x0009b80f01007387 */ /* 0x0101e80000100800 */
[----:B------:R-:W4:Y:S04]  /*b430*/  LDL R4, [R1+0x6e4] ;  /* 0x0006e40001047983 */ /* 0x000f280000100800 */
[----:B0-----:R-:W4:Y:S01]  /*b440*/  LDL R15, [R1+0x6d8] ;  /* 0x0006d800010f7983 */ /* 0x001f220000100800 */
[----:B------:R-:W-:Y:S01]  /*b450*/  LOP3.LUT R29, R28, 0x10, RZ, 0x3c, !PT ;  /* 0x000000101c1d7812 */ /* 0x000fe200078e3cff */
[----:B------:R-:W-:-:S02]  /*b460*/  @!P0 IMAD.MOV.U32 R6, RZ, RZ, R2 ;  /* 0x000000ffff068224 */ /* 0x000fc400078e0002 */
[----:B------:R0:W-:Y:S01]  /*b470*/  STS.U16 [R28+UR4+0x3400], R10 ;  /* 0x0034000a1c007988 */ /* 0x0001e20008000404 */
[----:B------:R-:W-:-:S03]  /*b480*/  @!P0 IMAD.MOV.U32 R7, RZ, RZ, R3 ;  /* 0x000000ffff078224 */ /* 0x000fc600078e0003 */
[----:B------:R-:W-:Y:S01]  /*b490*/  STS.U16 [R28+UR4+0x1000], R16 ;  /* 0x001000101c007988 */ /* 0x000fe20008000404 */
[----:B0-----:R-:W-:-:S03]  /*b4a0*/  PRMT R10, RZ, 0x7610, R10 ;  /* 0x00007610ff0a7816 */ /* 0x001fc6000000000a */
[----:B------:R-:W-:Y:S04]  /*b4b0*/  STS.U16 [R28+UR4+0x2400], R14 ;  /* 0x0024000e1c007988 */ /* 0x000fe80008000404 */
[----:B------:R-:W-:Y:S04]  /*b4c0*/  STS.U16 [R28+UR4+0x2c00], R12 ;  /* 0x002c000c1c007988 */ /* 0x000fe80008000404 */
[----:B------:R-:W-:Y:S04]  /*b4d0*/  STS.U16 [R28+UR4+0x3000], R11 ;  /* 0x0030000b1c007988 */ /* 0x000fe80008000404 */
[----:B------:R-:W-:Y:S04]  /*b4e0*/  STS.U16 [R29+UR4+0x80], R26 ;  /* 0x0000801a1d007988 */ /* 0x000fe80008000404 */
[----:B--2---:R-:W-:Y:S04]  /*b4f0*/  STL [R1+0x9bc], R13 ;  /* 0x0009bc0d01007387 */ /* 0x004fe80000100800 */
[----:B------:R0:W-:Y:S04]  /*b500*/  STS.U16 [R29+UR4+0x480], R24 ;  /* 0x000480181d007988 */ /* 0x0001e80008000404 */
[----:B------:R1:W2:Y:S04]  /*b510*/  @!P0 LDG.E.U16 R10, desc[UR8][R6.64] ;  /* 0x00000008060a8981 */ /* 0x0002a8000c1e1500 */
[----:B0-----:R-:W2:Y:S04]  /*b520*/  LDL.LU R24, [R1+0x190] ;  /* 0x0001900001187983 */ /* 0x001ea80000300800 */
[----:B------:R-:W2:Y:S01]  /*b530*/  LDL R3, [R1+0x6e8] ;  /* 0x0006e80001037983 */ /* 0x000ea20000100800 */
[----:B-1----:R-:W-:-:S03]  /*b540*/  PRMT R6, RZ, 0x7610, R6 ;  /* 0x00007610ff067816 */ /* 0x002fc60000000006 */
[----:B------:R-:W2:Y:S01]  /*b550*/  LDL R2, [R1+0x6f4] ;  /* 0x0006f40001027983 */ /* 0x000ea20000100800 */
[----:B------:R-:W-:-:S03]  /*b560*/  PRMT R7, RZ, 0x7610, R7 ;  /* 0x00007610ff077816 */ /* 0x000fc60000000007 */
[----:B---3--:R4:W3:Y:S02]  /*b570*/  @!P0 LDG.E.U16 R6, desc[UR8][R8.64] ;  /* 0x0000000808068981 */ /* 0x0088e4000c1e1500 */
[----:B----4-:R-:W-:Y:S02]  /*b580*/  @!P0 IMAD.MOV.U32 R8, RZ, RZ, R4 ;  /* 0x000000ffff088224 */ /* 0x010fe400078e0004 */
[----:B------:R-:W-:-:S05]  /*b590*/  @!P0 IMAD.MOV.U32 R9, RZ, RZ, R15 ;  /* 0x000000ffff098224 */ /* 0x000fca00078e000f */
[----:B------:R0:W4:Y:S01]  /*b5a0*/  @!P0 LDG.E.U16 R7, desc[UR8][R8.64] ;  /* 0x0000000808078981 */ /* 0x000122000c1e1500 */
[----:B------:R-:W-:-:S03]  /*b5b0*/  PRMT R11, RZ, 0x7610, R11 ;  /* 0x00007610ff0b7816 */ /* 0x000fc6000000000b */
[----:B------:R1:W-:Y:S04]  /*b5c0*/  STS.U16 [R29+UR4+0x880], R25 ;  /* 0x000880191d007988 */ /* 0x0003e80008000404 */
[----:B------:R3:W-:Y:S04]  /*b5d0*/  STS.U16 [R29+UR4+0xc80], R27 ;  /* 0x000c801b1d007988 */ /* 0x0007e80008000404 */
[----:B--2---:R2:W-:Y:S04]  /*b5e0*/  STL [R1+0x9c0], R10 ;  /* 0x0009c00a01007387 */ /* 0x0045e80000100800 */
[----:B-1----:R-:W2:Y:S01]  /*b5f0*/  LDL.LU R25, [R1+0x174] ;  /* 0x0001740001197983 */ /* 0x002ea20000300800 */
[----:B0-----:R-:W-:-:S02]  /*b600*/  @!P0 IMAD.MOV.U32 R9, RZ, RZ, R3 ;  /* 0x000000ffff098224 */ /* 0x001fc400078e0003 */
[----:B------:R-:W-:-:S05]  /*b610*/  @!P0 IMAD.MOV.U32 R8, RZ, RZ, R2 ;  /* 0x000000ffff088224 */ /* 0x000fca00078e0002 */
[----:B------:R-:W2:Y:S04]  /*b620*/  @!P0 LDG.E.U16 R11, desc[UR8][R8.64] ;  /* 0x00000008080b8981 */ /* 0x000ea8000c1e1500 */
[----:B---3--:R-:W-:Y:S04]  /*b630*/  STL [R1+0x9c4], R6 ;  /* 0x0009c40601007387 */ /* 0x008fe80000100800 */
[----:B------:R-:W3:Y:S04]  /*b640*/  LDL.LU R27, [R1+0x164] ;  /* 0x00016400011b7983 */ /* 0x000ee80000300800 */
[----:B----4-:R0:W-:Y:S04]  /*b650*/  STL [R1+0x9cc], R7 ;  /* 0x0009cc0701007387 */ /* 0x0101e80000100800 */
[----:B------:R-:W4:Y:S04]  /*b660*/  LDL R15, [R1+0x6f8] ;  /* 0x0006f800010f7983 */ /* 0x000f280000100800 */
[----:B------:R-:W3:Y:S04]  /*b670*/  LDL R13, [R1+0x704] ;  /* 0x00070400010d7983 */ /* 0x000ee80000100800 */
[----:B--2---:R-:W2:Y:S04]  /*b680*/  LDL R10, [R1+0x708] ;  /* 0x00070800010a7983 */ /* 0x004ea80000100800 */
[----:B0-----:R-:W2:Y:S04]  /*b690*/  LDL R7, [R1+0x714] ;  /* 0x0007140001077983 */ /* 0x001ea80000100800 */
[----:B------:R-:W2:Y:S04]  /*b6a0*/  LDL.LU R17, [R1+0x148] ;  /* 0x0001480001117983 */ /* 0x000ea80000300800 */
[----:B------:R-:W2:Y:S04]  /*b6b0*/  LDL.LU R18, [R1+0x12c] ;  /* 0x00012c0001127983 */ /* 0x000ea80000300800 */
[----:B------:R-:W2:Y:S04]  /*b6c0*/  LDL.LU R19, [R1+0x110] ;  /* 0x0001100001137983 */ /* 0x000ea80000300800 */
[----:B------:R-:W2:Y:S04]  /*b6d0*/  LDL.LU R20, [R1+0xf4] ;  /* 0x0000f40001147983 */ /* 0x000ea80000300800 */
[----:B------:R0:W-:Y:S04]  /*b6e0*/  STS.U16 [R29+UR4+0x1080], R5 ;  /* 0x001080051d007988 */ /* 0x0001e80008000404 */
[----:B------:R-:W2:Y:S04]  /*b6f0*/  LDL.LU R21, [R1+0xd8] ;  /* 0x0000d80001157983 */ /* 0x000ea80000300800 */
[----:B0-----:R-:W2:Y:S04]  /*b700*/  LDL.LU R5, [R1+0xbc] ;  /* 0x0000bc0001057983 */ /* 0x001ea80000300800 */
[----:B------:R-:W-:Y:S04]  /*b710*/  STL [R1+0x9d0], R11 ;  /* 0x0009d00b01007387 */ /* 0x000fe80000100800 */
[----:B------:R-:W2:Y:S04]  /*b720*/  LDL R6, [R1+0x718] ;  /* 0x0007180001067983 */ /* 0x000ea80000100800 */
[----:B------:R-:W2:Y:S01]  /*b730*/  LDL R4, [R1+0x724] ;  /* 0x0007240001047983 */ /* 0x000ea20000100800 */
[----:B------:R-:W-:-:S02]  /*b740*/  PRMT R12, RZ, 0x7610, R12 ;  /* 0x00007610ff0c7816 */ /* 0x000fc4000000000c */
[----:B------:R-:W-:Y:S01]  /*b750*/  PRMT R14, RZ, 0x7610, R14 ;  /* 0x00007610ff0e7816 */ /* 0x000fe2000000000e */
[----:B------:R-:W2:Y:S01]  /*b760*/  LDL.LU R22, [R1+0x90] ;  /* 0x0000900001167983 */ /* 0x000ea20000300800 */
[----:B------:R-:W-:-:S03]  /*b770*/  PRMT R16, RZ, 0x7610, R16 ;  /* 0x00007610ff107816 */ /* 0x000fc60000000010 */
[----:B------:R-:W2:Y:S04]  /*b780*/  LDL.LU R23, [R1+0x68] ;  /* 0x0000680001177983 */ /* 0x000ea80000300800 */
[----:B------:R-:W2:Y:S04]  /*b790*/  LDL.LU R2, [R1+0x22c] ;  /* 0x00022c0001027983 */ /* 0x000ea80000300800 */
[----:B------:R-:W2:Y:S01]  /*b7a0*/  LDL.LU R3, [R1+0x214] ;  /* 0x0002140001037983 */ /* 0x000ea20000300800 */
[----:B----4-:R-:W-:Y:S02]  /*b7b0*/  @!P0 IMAD.MOV.U32 R9, RZ, RZ, R15 ;  /* 0x000000ffff098224 */ /* 0x010fe400078e000f */
[----:B---3--:R-:W-:-:S05]  /*b7c0*/  @!P0 IMAD.MOV.U32 R8, RZ, RZ, R13 ;  /* 0x000000ffff088224 */ /* 0x008fca00078e000d */
[----:B------:R2:W3:Y:S02]  /*b7d0*/  @!P0 LDG.E.U16 R12, desc[UR8][R8.64] ;  /* 0x00000008080c8981 */ /* 0x0004e4000c1e1500 */
[----:B--2---:R-:W-:Y:S02]  /*b7e0*/  @!P0 IMAD.MOV.U32 R8, RZ, RZ, R7 ;  /* 0x000000ffff088224 */ /* 0x004fe400078e0007 */
[----:B------:R-:W-:-:S05]  /*b7f0*/  @!P0 IMAD.MOV.U32 R9, RZ, RZ, R10 ;  /* 0x000000ffff098224 */ /* 0x000fca00078e000a */
[----:B------:R0:W2:Y:S04]  /*b800*/  @!P0 LDG.E.U16 R14, desc[UR8][R8.64] ;  /* 0x00000008080e8981 */ /* 0x0000a8000c1e1500 */
[----:B------:R1:W-:Y:S01]  /*b810*/  STS.U16 [R29+UR4+0x1480], R24 ;  /* 0x001480181d007988 */ /* 0x0003e20008000404 */
[----:B0-----:R-:W-:Y:S02]  /*b820*/  @!P0 IMAD.MOV.U32 R9, RZ, RZ, R6 ;  /* 0x000000ffff098224 */ /* 0x001fe400078e0006 */
[----:B------:R-:W-:-:S05]  /*b830*/  @!P0 IMAD.MOV.U32 R8, RZ, RZ, R4 ;  /* 0x000000ffff088224 */ /* 0x000fca00078e0004 */
[----:B------:R-:W4:Y:S04]  /*b840*/  @!P0 LDG.E.U16 R16, desc[UR8][R8.64] ;  /* 0x0000000808108981 */ /* 0x000f28000c1e1500 */
[----:B------:R0:W-:Y:S04]  /*b850*/  STS.U16 [R29+UR4+0x1880], R25 ;  /* 0x001880191d007988 */ /* 0x0001e80008000404 */
[----:B---3--:R-:W-:Y:S04]  /*b860*/  STL [R1+0x9d4], R12 ;  /* 0x0009d40c01007387 */ /* 0x008fe80000100800 */
[----:B-1----:R-:W3:Y:S04]  /*b870*/  LDL.LU R24, [R1+0x1f8] ;  /* 0x0001f80001187983 */ /* 0x002ee80000300800 */
[----:B------:R-:W3:Y:S04]  /*b880*/  LDL.LU R26, [R1+0x1d8] ;  /* 0x0001d800011a7983 */ /* 0x000ee80000300800 */
[----:B0-----:R-:W3:Y:S04]  /*b890*/  LDL.LU R25, [R1+0x1b8] ;  /* 0x0001b80001197983 */ /* 0x001ee80000300800 */
[----:B------:R0:W-:Y:S04]  /*b8a0*/  STS.U16 [R29+UR4+0x1c80], R27 ;  /* 0x001c801b1d007988 */ /* 0x0001e80008000404 */
[----:B--2---:R-:W-:Y:S04]  /*b8b0*/  STL [R1+0x9d8], R14 ;  /* 0x0009d80e01007387 */ /* 0x004fe80000100800 */
[----:B------:R-:W-:Y:S04]  /*b8c0*/  STS.U16 [R29+UR4+0x2080], R17 ;  /* 0x002080111d007988 */ /* 0x000fe80008000404 */
[----:B0-----:R-:W2:Y:S04]  /*b8d0*/  LDL.LU R27, [R1+0x19c] ;  /* 0x00019c00011b7983 */ /* 0x001ea80000300800 */
[----:B------:R-:W-:Y:S04]  /*b8e0*/  STS.U16 [R29+UR4+0x2480], R18 ;  /* 0x002480121d007988 */ /* 0x000fe80008000404 */
[----:B------:R-:W-:Y:S01]  /*b8f0*/  STS.U16 [R29+UR4+0x2880], R19 ;  /* 0x002880131d007988 */ /* 0x000fe20008000404 */
[----:B------:R-:W-:-:S03]  /*b900*/  LOP3.LUT R11, R28, 0x20, RZ, 0x3c, !PT ;  /* 0x000000201c0b7812 */ /* 0x000fc600078e3cff */
[----:B------:R-:W-:Y:S04]  /*b910*/  STS.U16 [R29+UR4+0x2c80], R20 ;  /* 0x002c80141d007988 */ /* 0x000fe80008000404 */
[----:B------:R-:W2:Y:S04]  /*b920*/  LDL.LU R4, [R1+0x180] ;  /* 0x0001800001047983 */ /* 0x000ea80000300800 */
[----:B------:R-:W-:Y:S04]  /*b930*/  STS.U16 [R29+UR4+0x3080], R21 ;  /* 0x003080151d007988 */ /* 0x000fe80008000404 */
[----:B------:R0:W-:Y:S04]  /*b940*/  STS.U16 [R29+UR4+0x3480], R5 ;  /* 0x003480051d007988 */ /* 0x0001e80008000404 */
[----:B----4-:R1:W-:Y:S04]  /*b950*/  STL [R1+0x9dc], R16 ;  /* 0x0009dc1001007387 */ /* 0x0103e80000100800 */
[----:B0-----:R-:W4:Y:S04]  /*b960*/  LDL.LU R5, [R1+0x160] ;  /* 0x0001600001057983 */ /* 0x001f280000300800 */
[----:B------:R-:W-:Y:S04]  /*b970*/  STL [R1+0x9e0], R29 ;  /* 0x0009e01d01007387 */ /* 0x000fe80000100800 */
[----:B-1----:R-:W4:Y:S04]  /*b980*/  LDL.LU R16, [R1+0x144] ;  /* 0x0001440001107983 */ /* 0x002f280000300800 */
[----:B------:R-:W-:Y:S04]  /*b990*/  STS.U16 [R29+UR4+0x3880], R22 ;  /* 0x003880161d007988 */ /* 0x000fe80008000404 */
[----:B------:R-:W4:Y:S04]  /*b9a0*/  LDL.LU R8, [R1+0x128] ;  /* 0x0001280001087983 */ /* 0x000f280000300800 */
[----:B------:R-:W-:Y:S04]  /*b9b0*/  STS.U16 [R29+UR4+0x3c80], R23 ;  /* 0x003c80171d007988 */ /* 0x000fe80008000404 */
[----:B------:R-:W4:Y:S04]  /*b9c0*/  LDL.LU R9, [R1+0x10c] ;  /* 0x00010c0001097983 */ /* 0x000f280000300800 */
[----:B------:R0:W-:Y:S04]  /*b9d0*/  STS.U16 [R11+UR4+0x100], R2 ;  /* 0x000100020b007988 */ /* 0x0001e80008000404 */
[----:B------:R-:W4:Y:S04]  /*b9e0*/  LDL.LU R14, [R1+0xf0] ;  /* 0x0000f000010e7983 */ /* 0x000f280000300800 */
[----:B------:R-:W-:Y:S04]  /*b9f0*/  STS.U16 [R11+UR4+0x500], R3 ;  /* 0x000500030b007988 */ /* 0x000fe80008000404 */
[----:B------:R-:W4:Y:S04]  /*ba00*/  LDL.LU R12, [R1+0xd4] ;  /* 0x0000d400010c7983 */ /* 0x000f280000300800 */
[----:B0-----:R-:W4:Y:S04]  /*ba10*/  LDL.LU R2, [R1+0xb8] ;  /* 0x0000b80001027983 */ /* 0x001f280000300800 */
[----:B---3--:R0:W-:Y:S04]  /*ba20*/  STS.U16 [R11+UR4+0x900], R24 ;  /* 0x000900180b007988 */ /* 0x0081e80008000404 */
[----:B0-----:R-:W3:Y:S04]  /*ba30*/  LDL.LU R24, [R1+0x8c] ;  /* 0x00008c0001187983 */ /* 0x001ee80000300800 */
[----:B------:R-:W-:Y:S04]  /*ba40*/  STS.U16 [R11+UR4+0xd00], R26 ;  /* 0x000d001a0b007988 */ /* 0x000fe80008000404 */
[----:B------:R0:W-:Y:S04]  /*ba50*/  STS.U16 [R11+UR4+0x1100], R25 ;  /* 0x001100190b007988 */ /* 0x0001e80008000404 */
[----:B------:R-:W3:Y:S04]  /*ba60*/  LDL.LU R7, [R1+0x228] ;  /* 0x0002280001077983 */ /* 0x000ee80000300800 */
[----:B0-----:R-:W3:Y:S04]  /*ba70*/  LDL.LU R25, [R1+0x210] ;  /* 0x0002100001197983 */ /* 0x001ee80000300800 */
[----:B--2---:R0:W-:Y:S04]  /*ba80*/  STS.U16 [R11+UR4+0x1500], R27 ;  /* 0x0015001b0b007988 */ /* 0x0041e80008000404 */
[----:B------:R-:W2:Y:S04]  /*ba90*/  LDL.LU R6, [R1+0x1f4] ;  /* 0x0001f40001067983 */ /* 0x000ea80000300800 */
[----:B0-----:R-:W2:Y:S04]  /*baa0*/  LDL.LU R27, [R1+0x1d4] ;  /* 0x0001d400011b7983 */ /* 0x001ea80000300800 */
[----:B------:R-:W2:Y:S04]  /*bab0*/  LDL.LU R10, [R1+0x1b4] ;  /* 0x0001b400010a7983 */ /* 0x000ea80000300800 */
[----:B------:R-:W2:Y:S04]  /*bac0*/  LDL.LU R13, [R1+0x198] ;  /* 0x00019800010d7983 */ /* 0x000ea80000300800 */
[----:B------:R-:W2:Y:S04]  /*bad0*/  LDL.LU R15, [R1+0x17c] ;  /* 0x00017c00010f7983 */ /* 0x000ea80000300800 */
[----:B------:R-:W2:Y:S04]  /*bae0*/  LDL.LU R17, [R1+0x15c] ;  /* 0x00015c0001117983 */ /* 0x000ea80000300800 */
[----:B------:R0:W-:Y:S04]  /*baf0*/  STS.U16 [R11+UR4+0x1900], R4 ;  /* 0x001900040b007988 */ /* 0x0001e80008000404 */
[----:B------:R-:W2:Y:S04]  /*bb00*/  LDL.LU R18, [R1+0x140] ;  /* 0x0001400001127983 */ /* 0x000ea80000300800 */
[----:B------:R-:W2:Y:S04]  /*bb10*/  LDL.LU R19, [R1+0x124] ;  /* 0x0001240001137983 */ /* 0x000ea80000300800 */
[----:B----4-:R1:W-:Y:S04]  /*bb20*/  STS.U16 [R11+UR4+0x1d00], R5 ;  /* 0x001d00050b007988 */ /* 0x0103e80008000404 */
[----:B------:R-:W4:Y:S04]  /*bb30*/  LDL.LU R20, [R1+0x108] ;  /* 0x0001080001147983 */ /* 0x000f280000300800 */
[----:B------:R-:W-:Y:S04]  /*bb40*/  STS.U16 [R11+UR4+0x2100], R16 ;  /* 0x002100100b007988 */ /* 0x000fe80008000404 */
        /* <DEDUP_REMOVED lines=9> */
[----:B------:R1:W-:Y:S04]  /*bbe0*/  STS.U16 [R11+UR4+0x3500], R2 ;  /* 0x003500020b007988 */ /* 0x0003e80008000404 */
[----:B0-----:R-:W4:Y:S04]  /*bbf0*/  LDL.LU R4, [R1+0x20c] ;  /* 0x00020c0001047983 */ /* 0x001f280000300800 */
[----:B-1----:R-:W4:Y:S01]  /*bc00*/  LDL.LU R5, [R1+0x1ec] ;  /* 0x0001ec0001057983 */ /* 0x002f220000300800 */
[----:B------:R-:W-:-:S03]  /*bc10*/  LOP3.LUT R2, R28, 0x30, RZ, 0x3c, !PT ;  /* 0x000000301c027812 */ /* 0x000fc600078e3cff */
[----:B---3--:R-:W-:Y:S04]  /*bc20*/  STS.U16 [R11+UR4+0x3900], R24 ;  /* 0x003900180b007988 */ /* 0x008fe80008000404 */
[----:B------:R0:W-:Y:S04]  /*bc30*/  STS.U16 [R11+UR4+0x3d00], R0 ;  /* 0x003d00000b007988 */ /* 0x0001e80008000404 */
[----:B0-----:R-:W3:Y:S04]  /*bc40*/  LDL.LU R0, [R1+0x9f0] ;  /* 0x0009f00001007983 */ /* 0x001ee80000300800 */
[----:B------:R-:W-:Y:S04]  /*bc50*/  STS.U16 [R2+UR4+0x180], R7 ;  /* 0x0001800702007988 */ /* 0x000fe80008000404 */
[----:B------:R-:W3:Y:S04]  /*bc60*/  LDL.LU R24, [R1+0x1cc] ;  /* 0x0001cc0001187983 */ /* 0x000ee80000300800 */
[----:B------:R0:W-:Y:S04]  /*bc70*/  STS.U16 [R2+UR4+0x580], R25 ;  /* 0x0005801902007988 */ /* 0x0001e80008000404 */
[----:B0-----:R-:W3:Y:S04]  /*bc80*/  LDL.LU R25, [R1+0x1b0] ;  /* 0x0001b00001197983 */ /* 0x001ee80000300800 */
[----:B--2---:R-:W-:Y:S04]  /*bc90*/  STS.U16 [R2+UR4+0x980], R6 ;  /* 0x0009800602007988 */ /* 0x004fe80008000404 */
[----:B------:R0:W-:Y:S04]  /*bca0*/  STS.U16 [R2+UR4+0xd80], R27 ;  /* 0x000d801b02007988 */ /* 0x0001e80008000404 */
[----:B------:R-:W-:Y:S04]  /*bcb0*/  STS.U16 [R2+UR4+0x1180], R10 ;  /* 0x0011800a02007988 */ /* 0x000fe80008000404 */
[----:B------:R-:W-:Y:S04]  /*bcc0*/  STS.U16 [R2+UR4+0x1580], R13 ;  /* 0x0015800d02007988 */ /* 0x000fe80008000404 */
[----:B------:R-:W-:Y:S04]  /*bcd0*/  STS.U16 [R2+UR4+0x1980], R15 ;  /* 0x0019800f02007988 */ /* 0x000fe80008000404 */
[----:B------:R-:W-:Y:S04]  /*bce0*/  STS.U16 [R2+UR4+0x1d80], R17 ;  /* 0x001d801102007988 */ /* 0x000fe80008000404 */
[----:B------:R-:W-:Y:S04]  /*bcf0*/  STS.U16 [R2+UR4+0x2180], R18 ;  /* 0x0021801202007988 */ /* 0x000fe80008000404 */
[----:B------:R-:W-:Y:S04]  /*bd00*/  STS.U16 [R2+UR4+0x2580], R19 ;  /* 0x0025801302007988 */ /* 0x000fe80008000404 */
[----:B----4-:R-:W-:Y:S04]  /*bd10*/  STS.U16 [R2+UR4+0x2980], R20 ;  /* 0x0029801402007988 */ /* 0x010fe80008000404 */
[----:B------:R-:W-:Y:S04]  /*bd20*/  STS.U16 [R2+UR4+0x2d80], R21 ;  /* 0x002d801502007988 */ /* 0x000fe80008000404 */
[----:B0-----:R-:W2:Y:S04]  /*bd30*/  LDL.LU R27, [R1+0x194] ;  /* 0x00019400011b7983 */ /* 0x001ea80000300800 */
[----:B---3--:R0:W-:Y:S02]  /*bd40*/  STS.U16 [R2+UR4+0x3180], R0 ;  /* 0x0031800002007988 */ /* 0x0081e40008000404 */
[----:B0-----:R-:W-:-:S02]  /*bd50*/  LOP3.LUT R0, R28, 0x40, RZ, 0x3c, !PT ;  /* 0x000000401c007812 */ /* 0x001fc400078e3cff */
[----:B------:R-:W3:Y:S04]  /*bd60*/  LDL.LU R28, [R1+0x178] ;  /* 0x00017800011c7983 */ /* 0x000ee80000300800 */
[----:B------:R-:W4:Y:S04]  /*bd70*/  LDL.LU R29, [R1+0x158] ;  /* 0x00015800011d7983 */ /* 0x000f280000300800 */
[----:B------:R-:W4:Y:S04]  /*bd80*/  LDL.LU R16, [R1+0x13c] ;  /* 0x00013c0001107983 */ /* 0x000f280000300800 */
[----:B------:R-:W4:Y:S04]  /*bd90*/  LDL.LU R8, [R1+0x120] ;  /* 0x0001200001087983 */ /* 0x000f280000300800 */
[----:B------:R-:W-:Y:S04]  /*bda0*/  STS.U16 [R2+UR4+0x3580], R22 ;  /* 0x0035801602007988 */ /* 0x000fe80008000404 */
[----:B------:R-:W4:Y:S04]  /*bdb0*/  LDL.LU R9, [R1+0x104] ;  /* 0x0001040001097983 */ /* 0x000f280000300800 */
[----:B------:R-:W-:Y:S04]  /*bdc0*/  STS.U16 [R2+UR4+0x3980], R23 ;  /* 0x0039801702007988 */ /* 0x000fe80008000404 */
[----:B------:R-:W4:Y:S04]  /*bdd0*/  LDL.LU R14, [R1+0xe8] ;  /* 0x0000e800010e7983 */ /* 0x000f280000300800 */
[----:B------:R0:W-:Y:S04]  /*bde0*/  STS.U16 [R2+UR4+0x3d80], R3 ;  /* 0x003d800302007988 */ /* 0x0001e80008000404 */
[----:B------:R-:W4:Y:S04]  /*bdf0*/  LDL.LU R12, [R1+0xcc] ;  /* 0x0000cc00010c7983 */ /* 0x000f280000300800 */
[----:B------:R-:W-:Y:S04]  /*be00*/  STS.U16 [R0+UR4+0x200], R26 ;  /* 0x0002001a00007988 */ /* 0x000fe80008000404 */
[----:B0-----:R-:W4:Y:S04]  /*be10*/  LDL.LU R2, [R1+0xb0] ;  /* 0x0000b00001027983 */ /* 0x001f280000300800 */
[----:B------:R-:W-:Y:S04]  /*be20*/  STS.U16 [R0+UR4+0x600], R4 ;  /* 0x0006000400007988 */ /* 0x000fe80008000404 */
[----:B------:R-:W-:Y:S04]  /*be30*/  STS.U16 [R0+UR4+0xa00], R5 ;  /* 0x000a000500007988 */ /* 0x000fe80008000404 */
[----:B------:R-:W4:Y:S04]  /*be40*/  LDL.LU R11, [R1+0x78] ;  /* 0x00007800010b7983 */ /* 0x000f280000300800 */
[----:B------:R-:W-:Y:S04]  /*be50*/  STS.U16 [R0+UR4+0xe00], R24 ;  /* 0x000e001800007988 */ /* 0x000fe80008000404 */
[----:B------:R-:W4:Y:S04]  /*be60*/  LDL.LU R7, [R1+0x5c] ;  /* 0x00005c0001077983 */ /* 0x000f280000300800 */
[----:B------:R0:W-:Y:S04]  /*be70*/  STS.U16 [R0+UR4+0x1200], R25 ;  /* 0x0012001900007988 */ /* 0x0001e80008000404 */
[----:B------:R-:W4:Y:S04]  /*be80*/  LDL.LU R6, [R1+0x220] ;  /* 0x0002200001067983 */ /* 0x000f280000300800 */
[----:B0-----:R-:W4:Y:S04]  /*be90*/  LDL.LU R25, [R1+0x204] ;  /* 0x0002040001197983 */ /* 0x001f280000300800 */
[----:B--2---:R0:W-:Y:S04]  /*bea0*/  STS.U16 [R0+UR4+0x1600], R27 ;  /* 0x0016001b00007988 */ /* 0x0041e80008000404 */
[----:B------:R-:W2:Y:S04]  /*beb0*/  LDL.LU R10, [R1+0x1e8] ;  /* 0x0001e800010a7983 */ /* 0x000ea80000300800 */
        /* <DEDUP_REMOVED lines=14> */
[----:B0-----:R-:W2:Y:S04]  /*bfa0*/  LDL.LU R27, [R1+0x200] ;  /* 0x00020000011b7983 */ /* 0x001ea80000300800 */
[----:B------:R-:W-:Y:S04]  /*bfb0*/  STL [R1+0x9e4], R0 ;  /* 0x0009e40001007387 */ /* 0x000fe80000100800 */
[----:B---3--:R0:W-:Y:S02]  /*bfc0*/  STS.U16 [R0+UR4+0x1a00], R28 ;  /* 0x001a001c00007988 */ /* 0x0081e40008000404 */
[----:B0-----:R-:W0:Y:S02]  /*bfd0*/  S2R R28, SR_TID.X ;  /* 0x00000000001c7919 */ /* 0x001e240000002100 */
[----:B----4-:R-:W-:Y:S04]  /*bfe0*/  STS.U16 [R0+UR4+0x1e00], R29 ;  /* 0x001e001d00007988 */ /* 0x010fe80008000404 */
[----:B------:R-:W-:Y:S04]  /*bff0*/  STS.U16 [R0+UR4+0x2200], R16 ;  /* 0x0022001000007988 */ /* 0x000fe80008000404 */
[----:B------:R-:W-:Y:S04]  /*c000*/  STS.U16 [R0+UR4+0x2600], R8 ;  /* 0x0026000800007988 */ /* 0x000fe80008000404 */
[----:B------:R-:W-:Y:S04]  /*c010*/  STS.U16 [R0+UR4+0x2a00], R9 ;  /* 0x002a000900007988 */ /* 0x000fe80008000404 */
[----:B------:R-:W-:Y:S01]  /*c020*/  STS.U16 [R0+UR4+0x2e00], R14 ;  /* 0x002e000e00007988 */ /* 0x000fe20008000404 */
[----:B0-----:R-:W-:-:S03]  /*c030*/  LOP3.LUT R28, R28, 0x3f, RZ, 0xc0, !PT ;  /* 0x0000003f1c1c7812 */ /* 0x001fc600078ec0ff */
[----:B------:R-:W-:Y:S02]  /*c040*/  STS.U16 [R0+UR4+0x3200], R12 ;  /* 0x0032000c00007988 */ /* 0x000fe40008000404 */
[----:B------:R-:W-:Y:S02]  /*c050*/  IMAD.SHL.U32 R28, R28, 0x2, RZ ;  /* 0x000000021c1c7824 */ /* 0x000fe400078e00ff */
[----:B------:R0:W-:Y:S03]  /*c060*/  STS.U16 [R0+UR4+0x3600], R2 ;  /* 0x0036000200007988 */ /* 0x0001e60008000404 */
[C---:B0-----:R-:W-:Y:S01]  /*c070*/  LOP3.LUT R2, R28.reuse, 0x50, RZ, 0x3c, !PT ;  /* 0x000000501c027812 */ /* 0x041fe200078e3cff */
[----:B------:R-:W-:Y:S04]  /*c080*/  STS.U16 [R0+UR4+0x3a00], R11 ;  /* 0x003a000b00007988 */ /* 0x000fe80008000404 */
[----:B------:R-:W-:Y:S04]  /*c090*/  STS.U16 [R0+UR4+0x3e00], R7 ;  /* 0x003e000700007988 */ /* 0x000fe80008000404 */
[----:B------:R-:W-:Y:S04]  /*c0a0*/  STS.U16 [R2+UR4+0x280], R6 ;  /* 0x0002800602007988 */ /* 0x000fe80008000404 */
[----:B------:R0:W-:Y:S04]  /*c0b0*/  STS.U16 [R2+UR4+0x680], R25 ;  /* 0x0006801902007988 */ /* 0x0001e80008000404 */
[----:B0-----:R-:W3:Y:S04]  /*c0c0*/  LDL.LU R25, [R1+0x1e4] ;  /* 0x0001e40001197983 */ /* 0x001ee80000300800 */
[----:B------:R-:W4:Y:S04]  /*c0d0*/  LDL.LU R0, [R1+0x188] ;  /* 0x0001880001007983 */ /* 0x000f280000300800 */
[----:B----4-:R0:W-:Y:S04]  /*c0e0*/  STL [R1+0x9e8], R0 ;  /* 0x0009e80001007387 */ /* 0x0101e80000100800 */
[----:B0-----:R-:W4:Y:S04]  /*c0f0*/  LDL.LU R0, [R1+0x1a8] ;  /* 0x0001a80001007983 */ /* 0x001f280000300800 */
[----:B--2---:R-:W-:Y:S04]  /*c100*/  STS.U16 [R2+UR4+0xa80], R10 ;  /* 0x000a800a02007988 */ /* 0x004fe80008000404 */
[----:B------:R-:W-:Y:S04]  /*c110*/  STS.U16 [R2+UR4+0xe80], R13 ;  /* 0x000e800d02007988 */ /* 0x000fe80008000404 */
[----:B------:R-:W-:Y:S04]  /*c120*/  STS.U16 [R2+UR4+0x1280], R15 ;  /* 0x0012800f02007988 */ /* 0x000fe80008000404 */
[----:B------:R-:W-:Y:S04]  /*c130*/  STS.U16 [R2+UR4+0x1680], R17 ;  /* 0x0016801102007988 */ /* 0x000fe80008000404 */
[----:B------:R-:W-:Y:S04]  /*c140*/  STS.U16 [R2+UR4+0x1a80], R18 ;  /* 0x001a801202007988 */ /* 0x000fe80008000404 */
[----:B------:R-:W-:Y:S01]  /*c150*/  STS.U16 [R2+UR4+0x1e80], R19 ;  /* 0x001e801302007988 */ /* 0x000fe20008000404 */
[----:B------:R-:W-:-:S03]  /*c160*/  LOP3.LUT R8, R28, 0x60, RZ, 0x3c, !PT ;  /* 0x000000601c087812 */ /* 0x000fc600078e3cff */
[----:B------:R-:W-:Y:S04]  /*c170*/  STS.U16 [R2+UR4+0x2280], R20 ;  /* 0x0022801402007988 */ /* 0x000fe80008000404 */
[----:B----4-:R0:W-:Y:S04]  /*c180*/  STL [R1+0x9ec], R0 ;  /* 0x0009ec0001007387 */ /* 0x0101e80000100800 */
[----:B0-----:R-:W2:Y:S04]  /*c190*/  LDL.LU R0, [R1+0x1c4] ;  /* 0x0001c40001007983 */ /* 0x001ea80000300800 */
[----:B------:R-:W-:Y:S04]  /*c1a0*/  STS.U16 [R2+UR4+0x2680], R21 ;  /* 0x0026801502007988 */ /* 0x000fe80008000404 */
[----:B------:R-:W-:Y:S04]  /*c1b0*/  STS.U16 [R2+UR4+0x2a80], R22 ;  /* 0x002a801602007988 */ /* 0x000fe80008000404 */
        /* <DEDUP_REMOVED lines=14> */
[----:B-1----:R-:W4:Y:S04]  /*c2a0*/  LDL.LU R27, [R1+0x98] ;  /* 0x00009800011b7983 */ /* 0x002f280000300800 */
[----:B------:R-:W4:Y:S04]  /*c2b0*/  LDL.LU R6, [R1+0x70] ;  /* 0x0000700001067983 */ /* 0x000f280000300800 */
        /* <DEDUP_REMOVED lines=14> */
[----:B---3--:R0:W-:Y:S04]  /*c3a0*/  STS.U16 [R8+UR4+0xb00], R25 ;  /* 0x000b001908007988 */ /* 0x0081e80008000404 */
[----:B------:R-:W3:Y:S04]  /*c3b0*/  LDL.LU R24, [R1+0x94] ;  /* 0x0000940001187983 */ /* 0x000ee80000300800 */
[----:B0-----:R-:W3:Y:S04]  /*c3c0*/  LDL.LU R25, [R1+0x6c] ;  /* 0x00006c0001197983 */ /* 0x001ee80000300800 */
[----:B------:R-:W3:Y:S04]  /*c3d0*/  LDL.LU R28, [R1+0x50] ;  /* 0x00005000011c7983 */ /* 0x000ee80000300800 */
[----:B------:R-:W3:Y:S04]  /*c3e0*/  LDL.LU R9, [R1+0x4c] ;  /* 0x00004c0001097983 */ /* 0x000ee80000300800 */
[----:B--2---:R0:W-:Y:S04]  /*c3f0*/  STS.U16 [R8+UR4+0xf00], R0 ;  /* 0x000f000008007988 */ /* 0x0041e80008000404 */
[----:B0-----:R-:W2:Y:S04]  /*c400*/  LDL.LU R0, [R1+0x9ec] ;  /* 0x0009ec0001007983 */ /* 0x001ea80000300800 */
[----:B--2---:R0:W-:Y:S04]  /*c410*/  STS.U16 [R8+UR4+0x1300], R0 ;  /* 0x0013000008007988 */ /* 0x0041e80008000404 */
[----:B0-----:R-:W2:Y:S04]  /*c420*/  LDL.LU R0, [R1+0x9e8] ;  /* 0x0009e80001007983 */ /* 0x001ea80000300800 */
[----:B--2---:R0:W-:Y:S04]  /*c430*/  STS.U16 [R8+UR4+0x1700], R0 ;  /* 0x0017000008007988 */ /* 0x0041e80008000404 */
[----:B----4-:R1:W-:Y:S04]  /*c440*/  STS.U16 [R8+UR4+0x1b00], R29 ;  /* 0x001b001d08007988 */ /* 0x0103e80008000404 */
[----:B------:R2:W-:Y:S04]  /*c450*/  STS.U16 [R8+UR4+0x1f00], R16 ;  /* 0x001f001008007988 */ /* 0x0005e80008000404 */
[----:B0-----:R-:W4:Y:S04]  /*c460*/  LDL.LU R0, [R1+0x9e4] ;  /* 0x0009e40001007983 */ /* 0x001f280000300800 */
[----:B-1----:R-:W4:Y:S04]  /*c470*/  LDL.LU R29, [R1+0x9e0] ;  /* 0x0009e000011d7983 */ /* 0x002f280000300800 */
[----:B--2---:R-:W2:Y:S04]  /*c480*/  LDL.LU R16, [R1+0x9dc] ;  /* 0x0009dc0001107983 */ /* 0x004ea80000300800 */
[----:B------:R0:W-:Y:S04]  /*c490*/  STS.U16 [R8+UR4+0x2300], R14 ;  /* 0x0023000e08007988 */ /* 0x0001e80008000404 */
[----:B------:R1:W-:Y:S04]  /*c4a0*/  STS.U16 [R8+UR4+0x2700], R12 ;  /* 0x0027000c08007988 */ /* 0x0003e80008000404 */
[----:B------:R3:W-:Y:S04]  /*c4b0*/  STS.U16 [R8+UR4+0x2b00], R11 ;  /* 0x002b000b08007988 */ /* 0x0007e80008000404 */
[----:B0-----:R-:W2:Y:S04]  /*c4c0*/  LDL.LU R14, [R1+0x9d8] ;  /* 0x0009d800010e7983 */ /* 0x001ea80000300800 */
[----:B-1----:R-:W2:Y:S04]  /*c4d0*/  LDL.LU R12, [R1+0x9d4] ;  /* 0x0009d400010c7983 */ /* 0x002ea80000300800 */
[----:B---3--:R-:W3:Y:S04]  /*c4e0*/  LDL.LU R11, [R1+0x9d0] ;  /* 0x0009d000010b7983 */ /* 0x008ee80000300800 */
[----:B------:R0:W-:Y:S04]  /*c4f0*/  STS.U16 [R8+UR4+0x2f00], R7 ;  /* 0x002f000708007988 */ /* 0x0001e80008000404 */
[----:B------:R1:W-:Y:S04]  /*c500*/  STS.U16 [R8+UR4+0x3300], R26 ;  /* 0x0033001a08007988 */ /* 0x0003e80008000404 */
[----:B0-----:R-:W2:Y:S04]  /*c510*/  LDL.LU R7, [R1+0x9cc] ;  /* 0x0009cc0001077983 */ /* 0x001ea80000300800 */
[----:B-1----:R-:W4:Y:S04]  /*c520*/  LDL.LU R26, [R1+0x9c8] ;  /* 0x0009c800011a7983 */ /* 0x002f280000300800 */
[----:B------:R4:W-:Y:S04]  /*c530*/  STS.U16 [R8+UR4+0x3700], R27 ;  /* 0x0037001b08007988 */ /* 0x0009e80008000404 */
[----:B------:R0:W-:Y:S04]  /*c540*/  STS.U16 [R8+UR4+0x3b00], R6 ;  /* 0x003b000608007988 */ /* 0x0001e80008000404 */
[----:B------:R1:W-:Y:S01]  /*c550*/  STS.U16 [R8+UR4+0x3f00], R10 ;  /* 0x003f000a08007988 */ /* 0x0003e20008000404 */
[----:B----4-:R-:W-:-:S03]  /*c560*/  IMAD.SHL.U32 R27, R26, 0x2, RZ ;  /* 0x000000021a1b7824 */ /* 0x010fc600078e00ff */
[----:B------:R-:W4:Y:S02]  /*c570*/  LDL.LU R26, [R1+0x48] ;  /* 0x00004800011a7983 */ /* 0x000f240000300800 */
[----:B------:R-:W-:Y:S02]  /*c580*/  LOP3.LUT R27, R27, 0x70, RZ, 0x3c, !PT ;  /* 0x000000701b1b7812 */ /* 0x000fe400078e3cff */
[----:B0-----:R-:W3:Y:S04]  /*c590*/  LDL.LU R6, [R1+0x9c4] ;  /* 0x0009c40001067983 */ /* 0x001ee80000300800 */
[----:B-1----:R-:W2:Y:S04]  /*c5a0*/  LDL.LU R10, [R1+0x9c0] ;  /* 0x0009c000010a7983 */ /* 0x002ea80000300800 */
[----:B------:R0:W-:Y:S04]  /*c5b0*/  STS.U16 [R27+UR4+0x380], R13 ;  /* 0x0003800d1b007988 */ /* 0x0001e80008000404 */
[----:B------:R1:W-:Y:S04]  /*c5c0*/  STS.U16 [R27+UR4+0x780], R15 ;  /* 0x0007800f1b007988 */ /* 0x0003e80008000404 */
[----:B------:R1:W-:Y:S04]  /*c5d0*/  STS.U16 [R27+UR4+0xb80], R17 ;  /* 0x000b80111b007988 */ /* 0x0003e80008000404 */
[----:B0-----:R-:W4:Y:S04]  /*c5e0*/  LDL.LU R13, [R1+0x9bc] ;  /* 0x0009bc00010d7983 */ /* 0x001f280000300800 */
[----:B-1----:R-:W3:Y:S04]  /*c5f0*/  LDL.LU R15, [R1+0x9b8] ;  /* 0x0009b800010f7983 */ /* 0x002ee80000300800 */
[----:B------:R-:W3:Y:S04]  /*c600*/  LDL.LU R17, [R1+0x9b4] ;  /* 0x0009b40001117983 */ /* 0x000ee80000300800 */
[----:B------:R0:W-:Y:S04]  /*c610*/  STS.U16 [R27+UR4+0xf80], R18 ;  /* 0x000f80121b007988 */ /* 0x0001e80008000404 */
[----:B------:R1:W-:Y:S04]  /*c620*/  STS.U16 [R27+UR4+0x1380], R19 ;  /* 0x001380131b007988 */ /* 0x0003e80008000404 */
[----:B------:R1:W-:Y:S04]  /*c630*/  STS.U16 [R27+UR4+0x1780], R20 ;  /* 0x001780141b007988 */ /* 0x0003e80008000404 */
[----:B0-----:R-:W3:Y:S04]  /*c640*/  LDL.LU R18, [R1+0x9b0] ;  /* 0x0009b00001127983 */ /* 0x001ee80000300800 */
[----:B-1----:R-:W3:Y:S04]  /*c650*/  LDL.LU R19, [R1+0x9ac] ;  /* 0x0009ac0001137983 */ /* 0x002ee80000300800 */
[----:B------:R-:W3:Y:S04]  /*c660*/  LDL.LU R20, [R1+0x9a8] ;  /* 0x0009a80001147983 */ /* 0x000ee80000300800 */
[----:B------:R0:W-:Y:S04]  /*c670*/  STS.U16 [R27+UR4+0x1b80], R21 ;  /* 0x001b80151b007988 */ /* 0x0001e80008000404 */
[----:B------:R1:W-:Y:S04]  /*c680*/  STS.U16 [R27+UR4+0x1f80], R22 ;  /* 0x001f80161b007988 */ /* 0x0003e80008000404 */
[----:B------:R1:W-:Y:S04]  /*c690*/  STS.U16 [R27+UR4+0x2380], R23 ;  /* 0x002380171b007988 */ /* 0x0003e80008000404 */
[----:B0-----:R-:W3:Y:S04]  /*c6a0*/  LDL.LU R21, [R1+0x9a4] ;  /* 0x0009a40001157983 */ /* 0x001ee80000300800 */
[----:B-1----:R-:W2:Y:S04]  /*c6b0*/  LDL.LU R22, [R1+0x9a0] ;  /* 0x0009a00001167983 */ /* 0x002ea80000300800 */
[----:B------:R-:W3:Y:S04]  /*c6c0*/  LDL.LU R23, [R1+0x99c] ;  /* 0x00099c0001177983 */ /* 0x000ee80000300800 */
[----:B------:R0:W-:Y:S04]  /*c6d0*/  STS.U16 [R27+UR4+0x2780], R2 ;  /* 0x002780021b007988 */ /* 0x0001e80008000404 */
[----:B------:R1:W-:Y:S04]  /*c6e0*/  STS.U16 [R27+UR4+0x2b80], R3 ;  /* 0x002b80031b007988 */ /* 0x0003e80008000404 */
[----:B------:R1:W-:Y:S04]  /*c6f0*/  STS.U16 [R27+UR4+0x2f80], R4 ;  /* 0x002f80041b007988 */ /* 0x0003e80008000404 */
[----:B0-----:R-:W2:Y:S04]  /*c700*/  LDL.LU R2, [R1+0x998] ;  /* 0x0009980001027983 */ /* 0x001ea80000300800 */
[----:B-1----:R-:W2:Y:S04]  /*c710*/  LDL.LU R3, [R1+0x994] ;  /* 0x0009940001037983 */ /* 0x002ea80000300800 */
[----:B------:R-:W2:Y:S04]  /*c720*/  LDL.LU R4, [R1+0x990] ;  /* 0x0009900001047983 */ /* 0x000ea80000300800 */
[----:B------:R0:W-:Y:S04]  /*c730*/  STS.U16 [R27+UR4+0x3380], R5 ;  /* 0x003380051b007988 */ /* 0x0001e80008000404 */
[----:B------:R1:W-:Y:S04]  /*c740*/  STS.U16 [R27+UR4+0x3780], R24 ;  /* 0x003780181b007988 */ /* 0x0003e80008000404 */
[----:B------:R1:W-:Y:S04]  /*c750*/  STS.U16 [R27+UR4+0x3b80], R25 ;  /* 0x003b80191b007988 */ /* 0x0003e80008000404 */
[----:B0-----:R-:W2:Y:S04]  /*c760*/  LDL.LU R5, [R1+0x98c] ;  /* 0x00098c0001057983 */ /* 0x001ea80000300800 */
[----:B-1----:R-:W2:Y:S04]  /*c770*/  LDL.LU R24, [R1+0x988] ;  /* 0x0009880001187983 */ /* 0x002ea80000300800 */
[----:B------:R-:W2:Y:S04]  /*c780*/  LDL.LU R25, [R1+0x984] ;  /* 0x0009840001197983 */ /* 0x000ea80000300800 */
[----:B------:R0:W-:Y:S04]  /*c790*/  STS.U16 [R27+UR4+0x3f80], R28 ;  /* 0x003f801c1b007988 */ /* 0x0001e80008000404 */
[----:B0-----:R-:W2:Y:S01]  /*c7a0*/  LDL.LU R27, [R1+0x980] ;  /* 0x00098000011b7983 */ /* 0x001ea20000300800 */
[----:B------:R-:W0:Y:S02]  /*c7b0*/  S2R R28, SR_TID.X ;  /* 0x00000000001c7919 */ /* 0x000e240000002100 */
[----:B0-----:R-:W-:-:S05]  /*c7c0*/  LOP3.LUT R28, R28, 0x3f, RZ, 0xc0, !PT ;  /* 0x0000003f1c1c7812 */ /* 0x001fca00078ec0ff */
[----:B------:R-:W-:-:S05]  /*c7d0*/  IMAD.SHL.U32 R28, R28, 0x2, RZ ;  /* 0x000000021c1c7824 */ /* 0x000fca00078e00ff */
[----:B------:R0:W-:Y:S04]  /*c7e0*/  STS.U16 [R28+UR4+0x4080], R9 ;  /* 0x004080091c007988 */ /* 0x0001e80008000404 */
[----:B0-----:R-:W2:Y:S04]  /*c7f0*/  LDL.LU R9, [R1+0x30] ;  /* 0x0000300001097983 */ /* 0x001ea80000300800 */
[----:B----4-:R-:W-:Y:S04]  /*c800*/  STS.U16 [R28+UR4+0x4800], R13 ;  /* 0x0048000d1c007988 */ /* 0x010fe80008000404 */
[----:B---3--:R0:W-:Y:S04]  /*c810*/  STS.U16 [R28+UR4+0x4000], R23 ;  /* 0x004000171c007988 */ /* 0x0081e80008000404 */
[----:B0-----:R-:W3:Y:S04]  /*c820*/  LDL.LU R23, [R1+0x34] ;  /* 0x0000340001177983 */ /* 0x001ee80000300800 */
[----:B------:R-:W4:Y:S04]  /*c830*/  LDL.LU R13, [R1+0x38] ;  /* 0x00003800010d7983 */ /* 0x000f280000300800 */
[----:B--2---:R-:W-:Y:S04]  /*c840*/  STS.U16 [R28+UR4+0x4880], R27 ;  /* 0x0048801b1c007988 */ /* 0x004fe80008000404 */
[----:B------:R0:W-:Y:S04]  /*c850*/  STS.U16 [R29+UR4+0x4100], R22 ;  /* 0x004100161d007988 */ /* 0x0001e80008000404 */
[----:B------:R1:W-:Y:S04]  /*c860*/  STS.U16 [R29+UR4+0x4180], R26 ;  /* 0x0041801a1d007988 */ /* 0x0003e80008000404 */
[----:B0-----:R-:W2:Y:S04]  /*c870*/  LDL.LU R22, [R1+0x40] ;  /* 0x0000400001167983 */ /* 0x001ea80000300800 */
[----:B-1----:R-:W3:Y:S01]  /*c880*/  LDL.LU R26, [R1+0x97c] ;  /* 0x00097c00011a7983 */ /* 0x002ee20000300800 */
[----:B------:R-:W0:Y:S03]  /*c890*/  S2R R27, SR_TID.X ;  /* 0x00000000001b7919 */ /* 0x000e260000002100 */
[----:B---3--:R1:W-:Y:S04]  /*c8a0*/  STS.U16 [R29+UR4+0x4980], R26 ;  /* 0x0049801a1d007988 */ /* 0x0083e80008000404 */
[----:B-1----:R-:W3:Y:S04]  /*c8b0*/  LDL.LU R26, [R1+0x44] ;  /* 0x00004400011a7983 */ /* 0x002ee80000300800 */
[----:B------:R1:W-:Y:S04]  /*c8c0*/  STS.U16 [R29+UR4+0x4900], R10 ;  /* 0x0049000a1d007988 */ /* 0x0003e80008000404 */
[----:B-1----:R-:W4:Y:S01]  /*c8d0*/  LDL.LU R29, [R1+0x978] ;  /* 0x00097800011d7983 */ /* 0x002f220000300800 */
[----:B0-----:R-:W-:-:S05]  /*c8e0*/  LOP3.LUT R28, R27, 0x3f, RZ, 0xc0, !PT ;  /* 0x0000003f1b1c7812 */ /* 0x001fca00078ec0ff */
[C---:B------:R-:W-:Y:S02]  /*c8f0*/  IMAD.SHL.U32 R27, R28.reuse, 0x2, RZ ;  /* 0x000000021c1b7824 */ /* 0x040fe400078e00ff */
[----:B------:R-:W-:-:S03]  /*c900*/  IMAD.SHL.U32 R28, R28, 0x2, RZ ;  /* 0x000000021c1c7824 */ /* 0x000fc600078e00ff */
[----:B------:R-:W-:Y:S02]  /*c910*/  LOP3.LUT R27, R27, 0x20, RZ, 0x3c, !PT ;  /* 0x000000201b1b7812 */ /* 0x000fe400078e3cff */
[----:B------:R-:W-:-:S03]  /*c920*/  LOP3.LUT R28, R28, 0x30, RZ, 0x3c, !PT ;  /* 0x000000301c1c7812 */ /* 0x000fc600078e3cff */
[----:B------:R-:W-:Y:S04]  /*c930*/  STS.U16 [R27+UR4+0x4200], R21 ;  /* 0x004200151b007988 */ /* 0x000fe80008000404 */
[----:B---3--:R-:W-:Y:S04]  /*c940*/  STS.U16 [R27+UR4+0x4280], R26 ;  /* 0x0042801a1b007988 */ /* 0x008fe80008000404 */
[----:B------:R-:W-:Y:S04]  /*c950*/  STS.U16 [R27+UR4+0x4a80], R25 ;  /* 0x004a80191b007988 */ /* 0x000fe80008000404 */
[----:B------:R-:W-:Y:S04]  /*c960*/  STS.U16 [R27+UR4+0x4a00], R6 ;  /* 0x004a00061b007988 */ /* 0x000fe80008000404 */
[----:B------:R-:W-:Y:S04]  /*c970*/  STS.U16 [R28+UR4+0x4300], R20 ;  /* 0x004300141c007988 */ /* 0x000fe80008000404 */
[----:B--2---:R-:W-:Y:S04]  /*c980*/  STS.U16 [R28+UR4+0x4380], R22 ;  /* 0x004380161c007988 */ /* 0x004fe80008000404 */
[----:B------:R-:W-:Y:S04]  /*c990*/  STS.U16 [R28+UR4+0x4b80], R24 ;  /* 0x004b80181c007988 */ /* 0x000fe80008000404 */
[----:B------:R-:W-:Y:S04]  /*c9a0*/  STS.U16 [R28+UR4+0x4b00], R7 ;  /* 0x004b00071c007988 */ /* 0x000fe80008000404 */
[----:B------:R-:W-:Y:S04]  /*c9b0*/  STS.U16 [R0+UR4+0x4400], R19 ;  /* 0x0044001300007988 */ /* 0x000fe80008000404 */
[----:B----4-:R0:W-:Y:S04]  /*c9c0*/  STS.U16 [R0+UR4+0x4480], R29 ;  /* 0x0044801d00007988 */ /* 0x0101e80008000404 */
[----:B0-----:R-:W2:Y:S01]  /*c9d0*/  LDL R29, [R1+0x80] ;  /* 0x00008000011d7983 */ /* 0x001ea20000100800 */
[----:B------:R-:W0:Y:S03]  /*c9e0*/  S2R R27, SR_TID.X ;  /* 0x00000000001b7919 */ /* 0x000e260000002100 */
[----:B------:R-:W-:Y:S04]  /*c9f0*/  STS.U16 [R0+UR4+0x4c80], R5 ;  /* 0x004c800500007988 */ /* 0x000fe80008000404 */
[----:B------:R1:W-:Y:S04]  /*ca00*/  STS.U16 [R0+UR4+0x4c00], R11 ;  /* 0x004c000b00007988 */ /* 0x0003e80008000404 */
[----:B-1----:R-:W3:Y:S01]  /*ca10*/  LDL R0, [R1+0x750] ;  /* 0x0007500001007983 */ /* 0x002ee20000100800 */
[----:B0-----:R-:W-:-:S05]  /*ca20*/  LOP3.LUT R27, R27, 0x3f, RZ, 0xc0, !PT ;  /* 0x0000003f1b1b7812 */ /* 0x001fca00078ec0ff */
[----:B------:R-:W-:Y:S02]  /*ca30*/  IMAD.SHL.U32 R28, R27, 0x2, RZ ;  /* 0x000000021b1c7824 */ /* 0x000fe400078e00ff */
[----:B------:R-:W0:Y:S03]  /*ca40*/  S2R R27, SR_TID.X ;  /* 0x00000000001b7919 */ /* 0x000e260000002100 */
[----:B------:R-:W-:-:S05]  /*ca50*/  LOP3.LUT R28, R28, 0x50, RZ, 0x3c, !PT ;  /* 0x000000501c1c7812 */ /* 0x000fca00078e3cff */
[----:B------:R-:W-:Y:S04]  /*ca60*/  STS.U16 [R28+UR4+0x4500], R18 ;  /* 0x004500121c007988 */ /* 0x000fe80008000404 */
[----:B------:R-:W-:Y:S04]  /*ca70*/  STS.U16 [R28+UR4+0x4580], R13 ;  /* 0x0045800d1c007988 */ /* 0x000fe80008000404 */
[----:B------:R-:W-:Y:S04]  /*ca80*/  STS.U16 [R28+UR4+0x4d80], R4 ;  /* 0x004d80041c007988 */ /* 0x000fe80008000404 */
[----:B------:R-:W-:Y:S04]  /*ca90*/  STS.U16 [R28+UR4+0x4d00], R12 ;  /* 0x004d000c1c007988 */ /* 0x000fe80008000404 */
[----:B------:R-:W-:Y:S04]  /*caa0*/  STS.U16 [R8+UR4+0x4600], R17 ;  /* 0x0046001108007988 */ /* 0x000fe80008000404 */
[----:B------:R-:W-:Y:S04]  /*cab0*/  STS.U16 [R8+UR4+0x4680], R23 ;  /* 0x0046801708007988 */ /* 0x000fe80008000404 */
[----:B------:R-:W-:Y:S04]  /*cac0*/  STS.U16 [R8+UR4+0x4e80], R3 ;  /* 0x004e800308007988 */ /* 0x000fe80008000404 */
[----:B------:R1:W-:Y:S01]  /*cad0*/  STS.U16 [R8+UR4+0x4e00], R14 ;  /* 0x004e000e08007988 */ /* 0x0003e20008000404 */
[----:B0-----:R-:W-:Y:S01]  /*cae0*/  LOP3.LUT R27, R27, 0x3f, RZ, 0xc0, !PT ;  /* 0x0000003f1b1b7812 */ /* 0x001fe200078ec0ff */
[----:B-1----:R-:W0:Y:S04]  /*caf0*/  S2R R8, SR_TID.X ;  /* 0x0000000000087919 */ /* 0x002e280000002100 */
[----:B------:R-:W-:-:S05]  /*cb00*/  IMAD.SHL.U32 R27, R27, 0x2, RZ ;  /* 0x000000021b1b7824 */ /* 0x000fca00078e00ff */
[----:B------:R-:W-:-:S05]  /*cb10*/  LOP3.LUT R27, R27, 0x70, RZ, 0x3c, !PT ;  /* 0x000000701b1b7812 */ /* 0x000fca00078e3cff */
[----:B------:R-:W-:Y:S04]  /*cb20*/  STS.U16 [R27+UR4+0x4700], R15 ;  /* 0x0047000f1b007988 */ /* 0x000fe80008000404 */
[----:B------:R0:W-:Y:S04]  /*cb30*/  STS.U16 [R27+UR4+0x4780], R9 ;  /* 0x004780091b007988 */ /* 0x0001e80008000404 */
[----:B------:R-:W-:Y:S04]  /*cb40*/  STS.U16 [R27+UR4+0x4f80], R2 ;  /* 0x004f80021b007988 */ /* 0x000fe80008000404 */
[----:B------:R-:W-:Y:S01]  /*cb50*/  STS.U16 [R27+UR4+0x4f00], R16 ;  /* 0x004f00101b007988 */ /* 0x000fe20008000404 */
[----:B------:R-:W-:Y:S01]  /*cb60*/  BAR.SYNC.DEFER_BLOCKING 0x0 ;  /* 0x0000000000007b1d */ /* 0x000fe20000010000 */
[C---:B0-----:R-:W-:Y:S01]  /*cb70*/  IMAD.SHL.U32 R9, R8.reuse, 0x2, RZ ;  /* 0x0000000208097824 */ /* 0x041fe200078e00ff */
[----:B------:R-:W-:-:S05]  /*cb80*/  LOP3.LUT R8, R8, 0x7, RZ, 0xc0, !PT ;  /* 0x0000000708087812 */ /* 0x000fca00078ec0ff */
[----:B------:R-:W-:-:S05]  /*cb90*/  IMAD R8, R8, 0x110, RZ ;  /* 0x0000011008087824 */ /* 0x000fca00078e02ff */
[----:B------:R-:W-:-:S05]  /*cba0*/  LOP3.LUT R8, R8, 0x30, R9, 0x78, !PT ;  /* 0x0000003008087812 */ /* 0x000fca00078e7809 */
[----:B------:R-:W-:Y:S04]  /*cbb0*/  LDSM.16.M88.4 R4, [R8+UR4+0x4000] ;  /* 0x004000040804783b */ /* 0x000fe80008000200 */
[----:B------:R-:W0:Y:S04]  /*cbc0*/  LDSM.16.M88.4 R8, [R8+UR4+0x4800] ;  /* 0x004800040808783b */ /* 0x000e280008000200 */
[----:B0-----:R-:W-:Y:S04]  /*cbd0*/  STL.64 [R1+0x970], R10 ;  /* 0x0009700a01007387 */ /* 0x001fe80000100a00 */
[----:B------:R0:W-:Y:S04]  /*cbe0*/  STL.64 [R1+0x968], R8 ;  /* 0x0009680801007387 */ /* 0x0001e80000100a00 */
[----:B0-----:R-:W4:Y:S04]  /*cbf0*/  LDL.LU.64 R8, [R1+0xa0] ;  /* 0x0000a00001087983 */ /* 0x001f280000300a00 */
[----:B------:R-:W4:Y:S04]  /*cc00*/  LDL.LU.64 R10, [R1+0xa8] ;  /* 0x0000a800010a7983 */ /* 0x000f280000300a00 */
[----:B--2---:R-:W0:Y:S04]  /*cc10*/  LDSM.16.MT88.4 R24, [R29+UR4+0x800] ;  /* 0x000800041d18783b */ /* 0x004e280008004200 */
[----:B------:R-:W4:Y:S04]  /*cc20*/  LDSM.16.MT88.4 R20, [R29+UR4] ;  /* 0x000000041d14783b */ /* 0x000f280008004200 */
[----:B---3--:R-:W1:Y:S04]  /*cc30*/  LDSM.16.MT88.4 R12, [R0+UR4+0x800] ;  /* 0x00080004000c783b */ /* 0x008e680008004200 */
[----:B------:R-:W2:Y:S04]  /*cc40*/  LDSM.16.MT88.4 R16, [R0+UR4] ;  /* 0x000000040010783b */ /* 0x000ea80008004200 */
[----:B0-----:R-:W-:Y:S04]  /*cc50*/  STL.64 [R1+0x950], R26 ;  /* 0x0009501a01007387 */ /* 0x001fe80000100a00 */
[----:B------:R0:W-:Y:S04]  /*cc60*/  STL.64 [R1+0x948], R24 ;  /* 0x0009481801007387 */ /* 0x0001e80000100a00 */
[----:B0-----:R-:W3:Y:S04]  /*cc70*/  LDL.LU.64 R24, [R1] ;  /* 0x0000000001187983 */ /* 0x001ee80000300a00 */
[----:B------:R-:W2:Y:S01]  /*cc80*/  LDL.LU.64 R26, [R1+0x8] ;  /* 0x00000800011a7983 */ /* 0x000ea20000300a00 */
[----:B----4-:R-:W-:-:S15]  /*cc90*/  HMMA.16816.F32.BF16 R8, R20, R4, R8 ;  /* 0x000000041408723c */ /* 0x010fde0000041808 */
[----:B------:R-:W-:-:S09]  /*cca0*/  NOP ;  /* 0x0000000000007918 */ /* 0x000fd20000000000 */
[----:B------:R-:W-:Y:S01]  /*ccb0*/  IMAD.MOV.U32 R28, RZ, RZ, R11 ;  /* 0x000000ffff1c7224 */ /* 0x000fe200078e000b */
[----:B--2---:R-:W-:Y:S04]  /*ccc0*/  STL.64 [R1+0x960], R26 ;  /* 0x0009601a01007387 */ /* 0x004fe80000100a00 */
[----:B---3--:R0:W-:Y:S04]  /*ccd0*/  STL.64 [R1+0x958], R24 ;  /* 0x0009581801007387 */ /* 0x0081e80000100a00 */
[----:B0-----:R-:W2:Y:S04]  /*cce0*/  LDL.LU.64 R24, [R1+0x10] ;  /* 0x0000100001187983 */ /* 0x001ea80000300a00 */
[----:B------:R-:W2:Y:S04]  /*ccf0*/  LDL.LU.64 R26, [R1+0x18] ;  /* 0x00001800011a7983 */ /* 0x000ea80000300a00 */
[----:B-1----:R-:W-:Y:S04]  /*cd00*/  STL.64 [R1+0x940], R14 ;  /* 0x0009400e01007387 */ /* 0x002fe80000100a00 */
[----:B------:R0:W-:Y:S04]  /*cd10*/  STL.64 [R1+0x938], R12 ;  /* 0x0009380c01007387 */ /* 0x0001e80000100a00 */
[----:B0-----:R-:W3:Y:S04]  /*cd20*/  LDL.LU.64 R12, [R1+0x20] ;  /* 0x00002000010c7983 */ /* 0x001ee80000300a00 */
[----:B------:R-:W3:Y:S04]  /*cd30*/  LDL.LU.64 R14, [R1+0x28] ;  /* 0x00002800010e7983 */ /* 0x000ee80000300a00 */
[----:B------:R-:W-:Y:S04]  /*cd40*/  STL.64 [R1+0x30], R8 ;  /* 0x0000300801007387 */ /* 0x000fe80000100a00 */
[----:B------:R0:W-:Y:S04]  /*cd50*/  STL [R1+0x38], R10 ;  /* 0x0000380a01007387 */ /* 0x0001e80000100800 */
[----:B0-----:R-:W4:Y:S04]  /*cd60*/  LDL.LU.64 R10, [R1+0x970] ;  /* 0x00097000010a7983 */ /* 0x001f280000300a00 */
[----:B------:R-:W3:Y:S01]  /*cd70*/  LDL.LU.64 R8, [R1+0x968] ;  /* 0x0009680001087983 */ /* 0x000ee20000300a00 */
[----:B--2---:R-:W-:-:S15]  /*cd80*/  HMMA.16816.F32.BF16 R24, R16, R4, R24 ;  /* 0x000000041018723c */ /* 0x004fde0000041818 */
[----:B------:R-:W-:-:S09]  /*cd90*/  NOP ;  /* 0x0000000000007918 */ /* 0x000fd20000000000 */
[----:B------:R-:W-:Y:S02]  /*cda0*/  IMAD.MOV.U32 R5, RZ, RZ, R26 ;  /* 0x000000ffff057224 */ /* 0x000fe400078e001a */
[----:B------:R-:W-:Y:S02]  /*cdb0*/  IMAD.MOV.U32 R4, RZ, RZ, R27 ;  /* 0x000000ffff047224 */ /* 0x000fe400078e001b */
[----:B------:R-:W-:Y:S01]  /*cdc0*/  IMAD.MOV.U32 R3, RZ, RZ, R24 ;  /* 0x000000ffff037224 */ /* 0x000fe200078e0018 */
[----:B------:R-:W2:Y:S01]  /*cdd0*/  LDL.LU.64 R26, [R1+0x960] ;  /* 0x00096000011a7983 */ /* 0x000ea20000300a00 */
[----:B---3--:R-:W-:Y:S07]  /*cde0*/  HMMA.16816.F32.BF16 R12, R20, R8, R12 ;  /* 0x00000008140c723c */ /* 0x008fee000004180c */
[----:B------:R-:W-:-:S02]  /*cdf0*/  IMAD.MOV.U32 R20, RZ, RZ, R25 ;  /* 0x000000ffff147224 */ /* 0x000fc400078e0019 */
[----:B------:R-:W2:Y:S02]  /*ce00*/  LDL.LU.64 R24, [R1+0x958] ;  /* 0x0009580001187983 */ /* 0x000ea40000300a00 */
[----:B--2---:R-:W-:Y:S02]  /*ce10*/  HMMA.16816.F32.BF16 R16, R16, R8, R24 ;  /* 0x000000081010723c */ /* 0x004fe40000041818 */
[----:B------:R-:W2:Y:S04]  /*ce20*/  LDL.LU.64 R26, [R1+0x950] ;  /* 0x00095000011a7983 */ /* 0x000ea80000300a00 */
[----:B------:R-:W2:-:S15]  /*ce30*/  LDL.LU.64 R24, [R1+0x948] ;  /* 0x0009480001187983 */ /* 0x000e9e0000300a00 */
[----:B------:R-:W-:-:S03]  /*ce40*/  NOP ;  /* 0x0000000000007918 */ /* 0x000fc60000000000 */
[----:B------:R-:W-:Y:S02]  /*ce50*/  IMAD.MOV.U32 R21, RZ, RZ, R16 ;  /* 0x000000ffff157224 */ /* 0x000fe400078e0010 */
[----:B------:R-:W-:Y:S02]  /*ce60*/  IMAD.MOV.U32 R9, RZ, RZ, R17 ;  /* 0x000000ffff097224 */ /* 0x000fe400078e0011 */
[----:B------:R-:W-:Y:S02]  /*ce70*/  IMAD.MOV.U32 R8, RZ, RZ, R18 ;  /* 0x000000ffff087224 */ /* 0x000fe400078e0012 */
[----:B------:R-:W-:Y:S02]  /*ce80*/  IMAD.MOV.U32 R2, RZ, RZ, R19 ;  /* 0x000000ffff027224 */ /* 0x000fe400078e0013 */
[----:B------:R-:W0:Y:S04]  /*ce90*/  LDSM.16.MT88.4 R16, [R29+UR4+0x1000] ;  /* 0x001000041d10783b */ /* 0x000e280008004200 */
[----:B0-----:R0:W-:Y:S02]  /*cea0*/  STL.64 [R1+0x920], R18 ;  /* 0x0009201201007387 */ /* 0x0011e40000100a00 */
[----:B0-----:R-:W-:-:S02]  /*ceb0*/  IMAD.MOV.U32 R19, RZ, RZ, R2 ;  /* 0x000000ffff137224 */ /* 0x001fc400078e0002 */
[----:B------:R-:W0:Y:S01]  /*cec0*/  S2R R2, SR_TID.X ;  /* 0x0000000000027919 */ /* 0x000e220000002100 */
[----:B------:R-:W-:Y:S01]  /*ced0*/  IMAD.MOV.U32 R18, RZ, RZ, R8 ;  /* 0x000000ffff127224 */ /* 0x000fe200078e0008 */
[----:B------:R1:W-:Y:S04]  /*cee0*/  STL.64 [R1+0x918], R16 ;  /* 0x0009181001007387 */ /* 0x0003e80000100a00 */
[----:B------:R-:W-:Y:S01]  /*cef0*/  STL.64 [R1+0x930], R18 ;  /* 0x0009301201007387 */ /* 0x000fe20000100a00 */
[----:B-1----:R-:W-:Y:S02]  /*cf00*/  IMAD.MOV.U32 R16, RZ, RZ, R21 ;  /* 0x000000ffff107224 */ /* 0x002fe400078e0015 */
[----:B------:R-:W-:-:S05]  /*cf10*/  IMAD.MOV.U32 R17, RZ, RZ, R9 ;  /* 0x000000ffff117224 */ /* 0x000fca00078e0009 */
[----:B------:R1:W-:Y:S02]  /*cf20*/  STL.64 [R1+0x928], R16 ;  /* 0x0009281001007387 */ /* 0x0003e40000100a00 */
[----:B-1----:R-:W-:Y:S02]  /*cf30*/  IMAD.MOV.U32 R16, RZ, RZ, R3 ;  /* 0x000000ffff107224 */ /* 0x002fe400078e0003 */
[C---:B0-----:R-:W-:Y:S01]  /*cf40*/  IMAD.SHL.U32 R3, R2.reuse, 0x2, RZ ;  /* 0x0000000202037824 */ /* 0x041fe200078e00ff */
[----:B------:R-:W-:-:S05]  /*cf50*/  LOP3.LUT R2, R2, 0x7, RZ, 0xc0, !PT ;  /* 0x0000000702027812 */ /* 0x000fca00078ec0ff */
[----:B------:R-:W-:-:S05]  /*cf60*/  IMAD R2, R2, 0x110, RZ ;  /* 0x0000011002027824 */ /* 0x000fca00078e02ff */
[----:B------:R-:W-:-:S04]  /*cf70*/  LOP3.LUT R2, R2, 0x30, R3, 0x78, !PT ;  /* 0x0000003002027812 */ /* 0x000fc800078e7803 */
[----:B------:R-:W-:Y:S01]  /*cf80*/  LOP3.LUT R2, R2, 0x40, RZ, 0x3c, !PT ;  /* 0x0000004002027812 */ /* 0x000fe200078e3cff */
[----:B------:R-:W-:-:S04]  /*cf90*/  IMAD.MOV.U32 R17, RZ, RZ, R20 ;  /* 0x000000ffff117224 */ /* 0x000fc800078e0014 */
[----:B------:R-:W0:Y:S04]  /*cfa0*/  LDSM.16.M88.4 R20, [R2+UR4+0x4000] ;  /* 0x004000040214783b */ /* 0x000e280008000200 */
[----:B0-----:R-:W-:Y:S04]  /*cfb0*/  STL.64 [R1+0x40], R20 ;  /* 0x0000401401007387 */ /* 0x001fe80000100a00 */
[----:B------:R-:W-:Y:S04]  /*cfc0*/  STL.64 [R1+0x48], R22 ;  /* 0x0000481601007387 */ /* 0x000fe80000100a00 */
[----:B------:R-:W0:Y:S02]  /*cfd0*/  LDSM.16.M88.4 R20, [R2+UR4+0x4800] ;  /* 0x004800040214783b */ /* 0x000e240008000200 */
[----:B0-----:R-:W-:-:S02]  /*cfe0*/  IMAD.MOV.U32 R3, RZ, RZ, R20 ;  /* 0x000000ffff037224 */ /* 0x001fc400078e0014 */
[----:B------:R-:W-:Y:S01]  /*cff0*/  STL.64 [R1+0x58], R22 ;  /* 0x0000581601007387 */ /* 0x000fe20000100a00 */
[----:B------:R-:W-:-:S03]  /*d000*/  IMAD.MOV.U32 R2, RZ, RZ, R21 ;  /* 0x000000ffff027224 */ /* 0x000fc600078e0015 */
[----:B------:R-:W0:Y:S04]  /*d010*/  LDSM.16.MT88.4 R20, [R0+UR4+0x1000] ;  /* 0x001000040014783b */ /* 0x000e280008004200 */
[----:B0-----:R-:W-:Y:S04]  /*d020*/  STL.64 [R1+0x910], R22 ;  /* 0x0009101601007387 */ /* 0x001fe80000100a00 */
[----:B------:R0:W-:Y:S04]  /*d030*/  STL.64 [R1+0x908], R20 ;  /* 0x0009081401007387 */ /* 0x0001e80000100a00 */
[----:B0-----:R-:W2:Y:S04]  /*d040*/  LDL.LU R20, [R1+0x30] ;  /* 0x0000300001147983 */ /* 0x001ea80000300800 */
[----:B------:R-:W2:Y:S04]  /*d050*/  LDL.LU R21, [R1+0x34] ;  /* 0x0000340001157983 */ /* 0x000ea80000300800 */
[----:B------:R-:W2:Y:S01]  /*d060*/  LDL.LU R22, [R1+0x38] ;  /* 0x0000380001167983 */ /* 0x000ea20000300800 */
[----:B------:R-:W-:-:S02]  /*d070*/  IMAD.MOV.U32 R23, RZ, RZ, R28 ;  /* 0x000000ffff177224 */ /* 0x000fc400078e001c */
[----:B------:R-:W-:-:S05]  /*d080*/  IMAD.MOV.U32 R18, RZ, RZ, R5 ;  /* 0x000000ffff127224 */ /* 0x000fca00078e0005 */
[C---:B--2---:R-:W-:Y:S06]  /*d090*/  HMMA.16816.F32.BF16 R20, R24.reuse, R6, R20 ;  /* 0x000000061814723c */ /* 0x044fec0000041814 */
[----:B----4-:R-:W-:Y:S01]  /*d0a0*/  HMMA.16816.F32.BF16 R24, R24, R10, R12 ;  /* 0x0000000a1818723c */ /* 0x010fe2000004180c */
[----:B------:R-:W2:Y:S04]  /*d0b0*/  LDL.LU.64 R14, [R1+0x940] ;  /* 0x00094000010e7983 */ /* 0x000ea80000300a00 */
[----:B------:R-:W2:Y:S01]  /*d0c0*/  LDL.LU.64 R12, [R1+0x938] ;  /* 0x00093800010c7983 */ /* 0x000ea20000300a00 */
[----:B------:R-:W-:-:S07]  /*d0d0*/  IMAD.MOV.U32 R19, RZ, RZ, R4 ;  /* 0x000000ffff137224 */ /* 0x000fce00078e0004 */
[----:B--2---:R-:W-:-:S15]  /*d0e0*/  HMMA.16816.F32.BF16 R16, R12, R6, R16 ;  /* 0x000000060c10723c */ /* 0x004fde0000041810 */
[----:B------:R-:W-:-:S09]  /*d0f0*/  NOP ;  /* 0x0000000000007918 */ /* 0x000fd20000000000 */
[----:B------:R-:W-:Y:S02]  /*d100*/  IMAD.MOV.U32 R5, RZ, RZ, R18 ;  /* 0x000000ffff057224 */ /* 0x000fe400078e0012 */
[----:B------:R-:W-:Y:S02]  /*d110*/  IMAD.MOV.U32 R4, RZ, RZ, R19 ;  /* 0x000000ffff047224 */ /* 0x000fe400078e0013 */
[----:B------:R-:W-:Y:S01]  /*d120*/  IMAD.MOV.U32 R7, RZ, RZ, R16 ;  /* 0x000000ffff077224 */ /* 0x000fe200078e0010 */
[----:B------:R-:W2:Y:S01]  /*d130*/  LDL.LU.64 R18, [R1+0x930] ;  /* 0x0009300001127983 */ /* 0x000ea20000300a00 */
[----:B------:R-:W-:-:S03]  /*d140*/  IMAD.MOV.U32 R6, RZ, RZ, R17 ;  /* 0x000000ffff067224 */ /* 0x000fc600078e0011 */
[----:B------:R-:W2:Y:S02]  /*d150*/  LDL.LU.64 R16, [R1+0x928] ;  /* 0x0009280001107983 */ /* 0x000ea40000300a00 */
[----:B--2---:R-:W-:Y:S02]  /*d160*/  HMMA.16816.F32.BF16 R12, R12, R10, R16 ;  /* 0x0000000a0c0c723c */ /* 0x004fe40000041810 */
[----:B------:R-:W2:Y:S04]  /*d170*/  LDL.LU.64 R18, [R1+0x920] ;  /* 0x0009200001127983 */ /* 0x000ea80000300a00 */
[----:B------:R-:W2:Y:S04]  /*d180*/  LDL.LU.64 R16, [R1+0x918] ;  /* 0x0009180001107983 */ /* 0x000ea80000300a00 */
[----:B------:R-:W-:-:S13]  /*d190*/  LDSM.16.MT88.4 R8, [R0+UR4+0x1800] ;  /* 0x001800040008783b */ /* 0x000fda0008004200 */
[----:B------:R0:W-:Y:S04]  /*d1a0*/  STL.64 [R1+0x900], R14 ;  /* 0x0009000e01007387 */ /* 0x0001e80000100a00 */
[----:B------:R1:W-:Y:S01]  /*d1b0*/  STL.64 [R1+0x8f8], R12 ;  /* 0x0008f80c01007387 */ /* 0x0003e20000100a00 */
[----:B0-----:R-:W-:Y:S02]  /*d1c0*/  IMAD.MOV.U32 R14, RZ, RZ, R5 ;  /* 0x000000ffff0e7224 */ /* 0x001fe400078e0005 */
[----:B------:R-:W-:Y:S02]  /*d1d0*/  IMAD.MOV.U32 R15, RZ, RZ, R4 ;  /* 0x000000ffff0f7224 */ /* 0x000fe400078e0004 */
[----:B-1----:R-:W-:Y:S02]  /*d1e0*/  IMAD.MOV.U32 R12, RZ, RZ, R7 ;  /* 0x000000ffff0c7224 */ /* 0x002fe400078e0007 */
[----:B------:R-:W-:-:S02]  /*d1f0*/  IMAD.MOV.U32 R13, RZ, RZ, R6 ;  /* 0x000000ffff0d7224 */ /* 0x000fc400078e0006 */
[----:B------:R-:W0:Y:S04]  /*d200*/  LDSM.16.MT88.4 R4, [R29+UR4+0x1800] ;  /* 0x001800041d04783b */ /* 0x000e280008004200 */
[----:B0-----:R-:W-:Y:S04]  /*d210*/  STL.64 [R1+0x8f0], R6 ;  /* 0x0008f00601007387 */ /* 0x001fe80000100a00 */
[----:B------:R-:W-:Y:S04]  /*d220*/  STL.64 [R1+0x8e8], R4 ;  /* 0x0008e80401007387 */ /* 0x000fe80000100a00 */
[----:B------:R-:W-:Y:S04]  /*d230*/  STL.64 [R1+0x8e0], R10 ;  /* 0x0008e00a01007387 */ /* 0x000fe80000100a00 */
[----:B------:R0:W-:Y:S04]  /*d240*/  STL.64 [R1+0x8d8], R8 ;  /* 0x0008d80801007387 */ /* 0x0001e80000100a00 */
[----:B0-----:R-:W2:Y:S01]  /*d250*/  LDL.LU.64 R8, [R1+0x40] ;  /* 0x0000400001087983 */ /* 0x001ea20000300a00 */
[----:B------:R-:W-:-:S02]  /*d260*/  IMAD.MOV.U32 R5, RZ, RZ, R2 ;  /* 0x000000ffff057224 */ /* 0x000fc400078e0002 */
[----:B------:R-:W-:Y:S01]  /*d270*/  IMAD.MOV.U32 R4, RZ, RZ, R3 ;  /* 0x000000ffff047224 */ /* 0x000fe200078e0003 */
[----:B------:R-:W3:Y:S01]  /*d280*/  LDL.LU.64 R10, [R1+0x48] ;  /* 0x00004800010a7983 */ /* 0x000ee20000300a00 */
[----:B--2---:R-:W-:-:S15]  /*d290*/  HMMA.16816.F32.BF16 R20, R16, R8, R20 ;  /* 0x000000081014723c */ /* 0x004fde0000041814 */
[----:B------:R-:W-:-:S09]  /*d2a0*/  NOP ;  /* 0x0000000000007918 */ /* 0x000fd20000000000 */
[----:B------:R-:W-:Y:S02]  /*d2b0*/  IMAD.MOV.U32 R2, RZ, RZ, R22 ;  /* 0x000000ffff027224 */ /* 0x000fe400078e0016 */
[----:B------:R-:W-:Y:S02]  /*d2c0*/  IMAD.MOV.U32 R0, RZ, RZ, R23 ;  /* 0x000000ffff007224 */ /* 0x000fe400078e0017 */
[----:B------:R-:W-:Y:S01]  /*d2d0*/  IMAD.MOV.U32 R28, RZ, RZ, R20 ;  /* 0x000000ffff1c7224 */ /* 0x000fe200078e0014 */
[----:B------:R-:W2:Y:S01]  /*d2e0*/  LDL.LU.64 R22, [R1+0x910] ;  /* 0x0009100001167983 */ /* 0x000ea20000300a00 */
[----:B------:R-:W-:-:S03]  /*d2f0*/  IMAD.MOV.U32 R3, RZ, RZ, R21 ;  /* 0x000000ffff037224 */ /* 0x000fc600078e0015 */
[----:B------:R-:W2:Y:S01]  /*d300*/  LDL.LU.64 R20, [R1+0x908] ;  /* 0x0009080001147983 */ /* 0x000ea20000300a00 */
[----:B------:R-:W-:Y:S06]  /*d310*/  HMMA.16816.F32.BF16 R24, R16, R4, R24 ;  /* 0x000000041018723c */ /* 0x000fec0000041818 */
[----:B--2---:R-:W-:-:S15]  /*d320*/  HMMA.16816.F32.BF16 R12, R20, R8, R12 ;  /* 0x00000008140c723c */ /* 0x004fde000004180c */
[----:B------:R-:W-:-:S09]  /*d330*/  NOP ;  /* 0x0000000000007918 */ /* 0x000fd20000000000 */
[----:B------:R-:W-:Y:S02]  /*d340*/  IMAD.MOV.U32 R17, RZ, RZ, R14 ;  /* 0x000000ffff117224 */ /* 0x000fe400078e000e */
[----:B------:R-:W-:Y:S02]  /*d350*/  IMAD.MOV.U32 R16, RZ, RZ, R15 ;  /* 0x000000ffff107224 */ /* 0x000fe400078e000f */
[----:B------:R-:W-:Y:S01]  /*d360*/  IMAD.MOV.U32 R19, RZ, RZ, R12 ;  /* 0x000000ffff137224 */ /* 0x000fe200078e000c */
[----:B------:R-:W2:Y:S01]  /*d370*/  LDL.LU.64 R14, [R1+0x900] ;  /* 0x00090000010e7983 */ /* 0x000ea20000300a00 */
[----:B------:R-:W-:-:S03]  /*d380*/  IMAD.MOV.U32 R18, RZ, RZ, R13 ;  /* 0x000000ffff127224 */ /* 0x000fc600078e000d */
[----:B------:R-:W2:Y:S04]  /*d390*/  LDL.LU.64 R12, [R1+0x8f8] ;  /* 0x0008f800010c7983 */ /* 0x000ea80000300a00 */
[----:B------:R-:W4:Y:S04]  /*d3a0*/  LDL R8, [R1+0x1d0] ;  /* 0x0001d00001087983 */ /* 0x000f280000100800 */
[----:B------:R-:W3:Y:S04]  /*d3b0*/  LDL R9, [R1+0x750] ;  /* 0x0007500001097983 */ /* 0x000ee80000100800 */
[----:B------:R-:W3:Y:S01]  /*d3c0*/  LDL.LU.64 R6, [R1+0x8f0] ;  /* 0x0008f00001067983 */ /* 0x000ee20000300a00 */
[----:B--2---:R-:W-:Y:S03]  /*d3d0*/  HMMA.16816.F32.BF16 R20, R20, R4, R12 ;  /* 0x000000041414723c */ /* 0x004fe6000004180c */
[----:B------:R-:W2:Y:S04]  /*d3e0*/  LDL.LU.64 R4, [R1+0x8e8] ;  /* 0x0008e80001047983 */ /* 0x000ea80000300a00 */
[----:B----4-:R-:W-:-:S15]  /*d3f0*/  LDSM.16.M88.4 R12, [R8+UR4+0x4080] ;  /* 0x00408004080c783b */ /* 0x010fde0008000200 */
[----:B------:R-:W-:-:S01]  /*d400*/  NOP ;  /* 0x0000000000007918 */ /* 0x000fc20000000000 */
[----:B------:R0:W-:Y:S04]  /*d410*/  STL.64 [R1+0x8d0], R22 ;  /* 0x0008d01601007387 */ /* 0x0001e80000100a00 */
[----:B------:R1:W-:Y:S01]  /*d420*/  STL.64 [R1+0x8c8], R20 ;  /* 0x0008c81401007387 */ /* 0x0003e20000100a00 */
[----:B0-----:R-:W-:Y:S02]  /*d430*/  IMAD.MOV.U32 R22, RZ, RZ, R17 ;  /* 0x000000ffff167224 */ /* 0x001fe400078e0011 */
[----:B------:R-:W-:Y:S02]  /*d440*/  IMAD.MOV.U32 R23, RZ, RZ, R16 ;  /* 0x000000ffff177224 */ /* 0x000fe400078e0010 */
[----:B-1----:R-:W-:Y:S02]  /*d450*/  IMAD.MOV.U32 R20, RZ, RZ, R19 ;  /* 0x000000ffff147224 */ /* 0x002fe400078e0013 */
[----:B------:R-:W-:-:S02]  /*d460*/  IMAD.MOV.U32 R21, RZ, RZ, R18 ;  /* 0x000000ffff157224 */ /* 0x000fc400078e0012 */
[----:B------:R-:W0:Y:S04]  /*d470*/  LDSM.16.MT88.4 R16, [R29+UR4+0x2000] ;  /* 0x002000041d10783b */ /* 0x000e280008004200 */
[----:B0-----:R0:W-:Y:S04]  /*d480*/  STL.64 [R1+0x8c0], R18 ;  /* 0x0008c01201007387 */ /* 0x0011e80000100a00 */
[----:B------:R-:W-:Y:S04]  /*d490*/  STL.64 [R1+0x8b8], R16 ;  /* 0x0008b81001007387 */ /* 0x000fe80000100a00 */
[----:B0-----:R-:W4:Y:S04]  /*d4a0*/  LDL.LU R18, [R1+0x58] ;  /* 0x0000580001127983 */ /* 0x001f280000300800 */
[----:B------:R-:W4:Y:S04]  /*d4b0*/  LDL.LU R19, [R1+0x5c] ;  /* 0x00005c0001137983 */ /* 0x000f280000300800 */
[----:B------:R-:W-:Y:S04]  /*d4c0*/  STL.64 [R1+0x60], R12 ;  /* 0x0000600c01007387 */ /* 0x000fe80000100a00 */
[----:B------:R-:W-:Y:S04]  /*d4d0*/  STL.64 [R1+0x68], R14 ;  /* 0x0000680e01007387 */ /* 0x000fe80000100a00 */
[----:B------:R-:W0:Y:S04]  /*d4e0*/  LDSM.16.M88.4 R12, [R8+UR4+0x4880] ;  /* 0x00488004080c783b */ /* 0x000e280008000200 */
[----:B0-----:R-:W-:Y:S04]  /*d4f0*/  STL.64 [R1+0x70], R12 ;  /* 0x0000700c01007387 */ /* 0x001fe80000100a00 */
[----:B------:R-:W-:Y:S04]  /*d500*/  STL.64 [R1+0x78], R14 ;  /* 0x0000780e01007387 */ /* 0x000fe80000100a00 */
[----:B---3--:R-:W0:Y:S01]  /*d510*/  LDSM.16.MT88.4 R12, [R9+UR4+0x2000] ;  /* 0x00200004090c783b */ /* 0x008e220008004200 */
[----:B------:R-:W-:-:S02]  /*d520*/  IMAD.MOV.U32 R17, RZ, RZ, R10 ;  /* 0x000000ffff117224 */ /* 0x000fc400078e000a */
[----:B------:R-:W-:Y:S01]  /*d530*/  IMAD.MOV.U32 R16, RZ, RZ, R11 ;  /* 0x000000ffff107224 */ /* 0x000fe200078e000b */
[----:B0-----:R0:W-:Y:S04]  /*d540*/  STL.64 [R1+0x8b0], R14 ;  /* 0x0008b00e01007387 */ /* 0x0011e80000100a00 */
[----:B------:R1:W-:Y:S01]  /*d550*/  STL.64 [R1+0x8a8], R12 ;  /* 0x0008a80c01007387 */ /* 0x0003e20000100a00 */
[----:B0-----:R-:W-:Y:S02]  /*d560*/  IMAD.MOV.U32 R14, RZ, RZ, R2 ;  /* 0x000000ffff0e7224 */ /* 0x001fe400078e0002 */
[----:B------:R-:W-:Y:S02]  /*d570*/  IMAD.MOV.U32 R15, RZ, RZ, R0 ;  /* 0x000000ffff0f7224 */ /* 0x000fe400078e0000 */
[----:B-1----:R-:W-:-:S02]  /*d580*/  IMAD.MOV.U32 R12, RZ, RZ, R28 ;  /* 0x000000ffff0c7224 */ /* 0x002fc400078e001c */
[----:B------:R-:W-:-:S07]  /*d590*/  IMAD.MOV.U32 R13, RZ, RZ, R3 ;  /* 0x000000ffff0d7224 */ /* 0x000fce00078e0003 */
[C---:B--2---:R-:W-:Y:S01]  /*d5a0*/  HMMA.16816.F32.BF16 R12, R4.reuse, R10, R12 ;  /* 0x0000000a040c723c */ /* 0x044fe2000004180c */
[----:B------:R-:W2:Y:S04]  /*d5b0*/  LDL.LU.64 R10, [R1+0x8e0] ;  /* 0x0008e000010a7983 */ /* 0x000ea80000300a00 */
[----:B------:R-:W2:Y:S01]  /*d5c0*/  LDL.LU.64 R8, [R1+0x8d8] ;  /* 0x0008d80001087983 */ /* 0x000ea20000300a00 */
[----:B----4-:R-:W-:Y:S07]  /*d5d0*/  HMMA.16816.F32.BF16 R4, R4, R18, R24 ;  /* 0x000000120404723c */ /* 0x010fee0000041818 */
[----:B------:R-:W-:-:S02]  /*d5e0*/  IMAD.MOV.U32 R26, RZ, RZ, R17 ;  /* 0x000000ffff1a7224 */ /* 0x000fc400078e0011 */
[----:B------:R-:W-:-:S15]  /*d5f0*/  IMAD.MOV.U32 R27, RZ, RZ, R16 ;  /* 0x000000ffff1b7224 */ /* 0x000fde00078e0010 */
[----:B------:R-:W-:Y:S02]  /*d600*/  IMAD.MOV.U32 R0, RZ, RZ, R7 ;  /* 0x000000ffff007224 */ /* 0x000fe400078e0007 */
[----:B------:R-:W3:Y:S01]  /*d610*/  LDL R7, [R1+0x750] ;  /* 0x0007500001077983 */ /* 0x000ee20000100800 */
[C---:B--2---:R-:W-:Y:S03]  /*d620*/  HMMA.16816.F32.BF16 R24, R8.reuse, R26, R20 ;  /* 0x0000001a0818723c */ /* 0x044fe60000041814 */
[----:B------:R-:W2:Y:S04]  /*d630*/  LDL.LU.64 R22, [R1+0x8d0] ;  /* 0x0008d00001167983 */ /* 0x000ea80000300a00 */
[----:B------:R-:W2:Y:S02]  /*d640*/  LDL.LU.64 R20, [R1+0x8c8] ;  /* 0x0008c80001147983 */ /* 0x000ea40000300a00 */
[----:B--2---:R-:W-:Y:S02]  /*d650*/  HMMA.16816.F32.BF16 R20, R8, R18, R20 ;  /* 0x000000120814723c */ /* 0x004fe40000041814 */
[----:B------:R-:W2:Y:S04]  /*d660*/  LDL.LU.64 R18, [R1+0x8c0] ;  /* 0x0008c00001127983 */ /* 0x000ea80000300a00 */
[----:B------:R-:W2:Y:S01]  /*d670*/  LDL.LU.64 R16, [R1+0x8b8] ;  /* 0x0008b80001107983 */ /* 0x000ea20000300a00 */
[----:B------:R-:W-:-:S03]  /*d680*/  IMAD.MOV.U32 R28, RZ, RZ, R4 ;  /* 0x000000ffff1c7224 */ /* 0x000fc600078e0004 */
[----:B------:R-:W0:-:S13]  /*d690*/  LDSM.16.MT88.4 R8, [R29+UR4+0x2800] ;  /* 0x002800041d08783b */ /* 0x000e1a0008004200 */
[----:B------:R-:W-:Y:S04]  /*d6a0*/  STL.64 [R1+0x8a0], R22 ;  /* 0x0008a01601007387 */ /* 0x000fe80000100a00 */
[----:B------:R1:W-:Y:S04]  /*d6b0*/  STL.64 [R1+0x898], R20 ;  /* 0x0008981401007387 */ /* 0x0003e80000100a00 */
[----:B-1----:R-:W2:Y:S04]  /*d6c0*/  LDL.LU R20, [R1+0x60] ;  /* 0x0000600001147983 */ /* 0x002ea80000300800 */
[----:B------:R-:W2:Y:S01]  /*d6d0*/  LDL.LU R21, [R1+0x64] ;  /* 0x0000640001157983 */ /* 0x000ea20000300800 */
[----:B------:R-:W-:-:S02]  /*d6e0*/  IMAD.MOV.U32 R3, RZ, RZ, R5 ;  /* 0x000000ffff037224 */ /* 0x000fc400078e0005 */
[----:B------:R-:W-:Y:S02]  /*d6f0*/  IMAD.MOV.U32 R2, RZ, RZ, R6 ;  /* 0x000000ffff027224 */ /* 0x000fe400078e0006 */
[----:B---3--:R-:W1:Y:S04]  /*d700*/  LDSM.16.MT88.4 R4, [R7+UR4+0x2800] ;  /* 0x002800040704783b */ /* 0x008e680008004200 */
[----:B0-----:R-:W-:Y:S04]  /*d710*/  STL.64 [R1+0x890], R10 ;  /* 0x0008900a01007387 */ /* 0x001fe80000100a00 */
[----:B------:R0:W-:Y:S04]  /*d720*/  STL.64 [R1+0x888], R8 ;  /* 0x0008880801007387 */ /* 0x0001e80000100a00 */
[----:B0-----:R-:W3:Y:S04]  /*d730*/  LDL.LU R8, [R1+0x70] ;  /* 0x0000700001087983 */ /* 0x001ee80000300800 */
[----:B------:R-:W3:Y:S04]  /*d740*/  LDL.LU R9, [R1+0x74] ;  /* 0x0000740001097983 */ /* 0x000ee80000300800 */
[----:B-1----:R-:W-:Y:S04]  /*d750*/  STL.64 [R1+0x880], R6 ;  /* 0x0008800601007387 */ /* 0x002fe80000100a00 */
[----:B------:R-:W-:Y:S01]  /*d760*/  STL.64 [R1+0x878], R4 ;  /* 0x0008780401007387 */ /* 0x000fe20000100a00 */
[----:B--2---:R-:W-:-:S15]  /*d770*/  HMMA.16816.F32.BF16 R12, R16, R20, R12 ;  /* 0x00000014100c723c */ /* 0x004fde000004180c */
[----:B------:R-:W-:-:S08]  /*d780*/  NOP ;  /* 0x0000000000007918 */ /* 0x000fd00000000000 */
[----:B------:R-:W-:Y:S04]  /*d790*/  STL.64 [R1+0x30], R12 ;  /* 0x0000300c01007387 */ /* 0x000fe80000100a00 */
[----:B------:R0:W-:Y:S04]  /*d7a0*/  STL.64 [R1+0x38], R14 ;  /* 0x0000380e01007387 */ /* 0x0001e80000100a00 */
[----:B0-----:R-:W2:Y:S04]  /*d7b0*/  LDL.LU.64 R14, [R1+0x8b0] ;  /* 0x0008b000010e7983 */ /* 0x001ea80000300a00 */
[----:B------:R-:W2:Y:S01]  /*d7c0*/  LDL.LU.64 R12, [R1+0x8a8] ;  /* 0x0008a800010c7983 */ /* 0x000ea20000300a00 */
[----:B------:R-:W-:-:S02]  /*d7d0*/  IMAD.MOV.U32 R4, RZ, RZ, R28 ;  /* 0x000000ffff047224 */ /* 0x000fc400078e001c */
[----:B------:R-:W-:Y:S02]  /*d7e0*/  IMAD.MOV.U32 R5, RZ, RZ, R3 ;  /* 0x000000ffff057224 */ /* 0x000fe400078e0003 */
[----:B------:R-:W-:Y:S02]  /*d7f0*/  IMAD.MOV.U32 R6, RZ, RZ, R2 ;  /* 0x000000ffff067224 */ /* 0x000fe400078e0002 */
[----:B------:R-:W-:-:S07]  /*d800*/  IMAD.MOV.U32 R7, RZ, RZ, R0 ;  /* 0x000000ffff077224 */ /* 0x000fce00078e0000 */
[----:B---3--:R-:W-:Y:S01]  /*d810*/  HMMA.16816.F32.BF16 R4, R16, R8, R4 ;  /* 0x000000081004723c */ /* 0x008fe20000041804 */
[----:B------:R-:W3:Y:S04]  /*d820*/  LDL R19, [R1+0x758] ;  /* 0x0007580001137983 */ /* 0x000ee80000100800 */
[----:B------:R-:W4:Y:S01]  /*d830*/  LDL.LU.64 R22, [R1+0x8a0] ;  /* 0x0008a00001167983 */ /* 0x000f220000300a00 */
[----:B--2---:R-:W-:Y:S03]  /*d840*/  HMMA.16816.F32.BF16 R24, R12, R20, R24 ;  /* 0x000000140c18723c */ /* 0x004fe60000041818 */
[----:B------:R-:W4:-:S15]  /*d850*/  LDL.LU.64 R20, [R1+0x898] ;  /* 0x0008980001147983 */ /* 0x000f1e0000300a00 */
[----:B------:R-:W-:-:S06]  /*d860*/  NOP ;  /* 0x0000000000007918 */ /* 0x000fcc0000000000 */
[----:B------:R-:W-:Y:S02]  /*d870*/  IMAD.MOV.U32 R28, RZ, RZ, R24 ;  /* 0x000000ffff1c7224 */ /* 0x000fe400078e0018 */
[----:B------:R-:W-:Y:S02]  /*d880*/  IMAD.MOV.U32 R3, RZ, RZ, R25 ;  /* 0x000000ffff037224 */ /* 0x000fe400078e0019 */
[----:B------:R-:W-:Y:S02]  /*d890*/  IMAD.MOV.U32 R2, RZ, RZ, R26 ;  /* 0x000000ffff027224 */ /* 0x000fe400078e001a */
[----:B------:R-:W-:Y:S02]  /*d8a0*/  IMAD.MOV.U32 R0, RZ, RZ, R27 ;  /* 0x000000ffff007224 */ /* 0x000fe400078e001b */
[----:B----4-:R-:W-:Y:S01]  /*d8b0*/  HMMA.16816.F32.BF16 R24, R12, R8, R20 ;  /* 0x000000080c18723c */ /* 0x010fe20000041814 */
[----:B------:R-:W2:Y:S04]  /*d8c0*/  LDL R23, [R1+0x750] ;  /* 0x0007500001177983 */ /* 0x000ea80000100800 */
[----:B------:R-:W0:Y:S04]  /*d8d0*/  LDSM.16.MT88.4 R12, [R29+UR4+0x3000] ;  /* 0x003000041d0c783b */ /* 0x000e280008004200 */
[----:B---3--:R-:W1:Y:S04]  /*d8e0*/  LDSM.16.M88.4 R8, [R19+UR4+0x4080] ;  /* 0x004080041308783b */ /* 0x008e680008000200 */
[----:B------:R-:W3:Y:S10]  /*d8f0*/  LDSM.16.M88.4 R16, [R19+UR4+0x4880] ;  /* 0x004880041310783b */ /* 0x000ef40008000200 */
[----:B------:R4:W-:Y:S04]  /*d900*/  STL.64 [R1+0x860], R26 ;  /* 0x0008601a01007387 */ /* 0x0009e80000100a00 */
[----:B------:R-:W-:Y:S04]  /*d910*/  STL.64 [R1+0x858], R24 ;  /* 0x0008581801007387 */ /* 0x000fe80000100a00 */
[----:B----4-:R-:W4:Y:S04]  /*d920*/  LDL.LU R26, [R1+0x68] ;  /* 0x00006800011a7983 */ /* 0x010f280000300800 */
[----:B------:R-:W4:Y:S04]  /*d930*/  LDL.LU R27, [R1+0x6c] ;  /* 0x00006c00011b7983 */ /* 0x000f280000300800 */
[----:B0-----:R-:W-:Y:S04]  /*d940*/  STL [R1+0x840], R14 ;  /* 0x0008400e01007387 */ /* 0x001fe80000100800 */
[----:B------:R-:W-:Y:S01]  /*d950*/  STL [R1+0x83c], R15 ;  /* 0x00083c0f01007387 */ /* 0x000fe20000100800 */
[----:B-1----:R-:W-:-:S03]  /*d960*/  IMAD.MOV.U32 R29, RZ, RZ, R9 ;  /* 0x000000ffff1d7224 */ /* 0x002fc600078e0009 */
[----:B------:R-:W-:Y:S04]  /*d970*/  STL.64 [R1], R8 ;  /* 0x0000000801007387 */ /* 0x000fe80000100a00 */
[----:B------:R0:W-:Y:S04]  /*d980*/  STL.64 [R1+0x8], R10 ;  /* 0x0000080a01007387 */ /* 0x0001e80000100a00 */
[----:B0-----:R-:W4:Y:S04]  /*d990*/  LDL.LU.64 R10, [R1+0x890] ;  /* 0x00089000010a7983 */ /* 0x001f280000300a00 */
[----:B------:R-:W4:Y:S04]  /*d9a0*/  LDL.LU.64 R8, [R1+0x888] ;  /* 0x0008880001087983 */ /* 0x000f280000300a00 */
[----:B---3--:R-:W-:Y:S04]  /*d9b0*/  STL.64 [R1+0x830], R18 ;  /* 0x0008301201007387 */ /* 0x008fe80000100a00 */
[----:B------:R0:W-:Y:S04]  /*d9c0*/  STL.64 [R1+0x828], R16 ;  /* 0x0008281001007387 */ /* 0x0001e80000100a00 */
[----:B0-----:R-:W4:Y:S04]  /*d9d0*/  LDL.LU R16, [R1+0x30] ;  /* 0x0000300001107983 */ /* 0x001f280000300800 */
[----:B------:R-:W4:Y:S04]  /*d9e0*/  LDL.LU R17, [R1+0x34] ;  /* 0x0000340001117983 */ /* 0x000f280000300800 */
[----:B------:R-:W4:Y:S04]  /*d9f0*/  LDL.LU R18, [R1+0x38] ;  /* 0x0000380001127983 */ /* 0x000f280000300800 */
[----:B------:R-:W4:Y:S04]  /*da00*/  LDL.LU R19, [R1+0x3c] ;  /* 0x00003c0001137983 */ /* 0x000f280000300800 */
[----:B--2---:R-:W0:Y:S04]  /*da10*/  LDSM.16.MT88.4 R20, [R23+UR4+0x3000] ;  /* 0x003000041714783b */ /* 0x004e280008004200 */
[----:B0-----:R0:W-:Y:S04]  /*da20*/  STL.64 [R1+0x850], R22 ;  /* 0x0008501601007387 */ /* 0x0011e80000100a00 */
[----:B------:R-:W-:Y:S04]  /*da30*/  STL.64 [R1+0x848], R20 ;  /* 0x0008481401007387 */ /* 0x000fe80000100a00 */
[----:B0-----:R-:W2:Y:S04]  /*da40*/  LDL.LU R22, [R1+0x78] ;  /* 0x0000780001167983 */ /* 0x001ea80000300800 */
[----:B------:R-:W2:Y:S01]  /*da50*/  LDL.LU R23, [R1+0x7c] ;  /* 0x00007c0001177983 */ /* 0x000ea20000300800 */
[----:B----4-:R-:W-:-:S15]  /*da60*/  HMMA.16816.F32.BF16 R16, R8, R26, R16 ;  /* 0x0000001a0810723c */ /* 0x010fde0000041810 */
[----:B------:R-:W-:-:S08]  /*da70*/  NOP ;  /* 0x0000000000007918 */ /* 0x000fd00000000000 */
[----:B------:R-:W-:Y:S04]  /*da80*/  STL.64 [R1+0x870], R18 ;  /* 0x0008701201007387 */ /* 0x000fe80000100a00 */
[----:B------:R0:W-:Y:S01]  /*da90*/  STL.64 [R1+0x868], R16 ;  /* 0x0008681001007387 */ /* 0x0001e20000100a00 */
        /* <DEDUP_REMOVED lines=8> */
[----:B0-----:R-:W-:Y:S02]  /*db20*/  IMAD.MOV.U32 R16, RZ, RZ, R28 ;  /* 0x000000ffff107224 */ /* 0x001fe400078e001c */
[----:B------:R-:W-:Y:S01]  /*db30*/  IMAD.MOV.U32 R17, RZ, RZ, R3 ;  /* 0x000000ffff117224 */ /* 0x000fe200078e0003 */
[----:B------:R-:W3:Y:S01]  /*db40*/  LDL R11, [R1+0x80] ;  /* 0x00008000010b7983 */ /* 0x000ee20000100800 */
[----:B------:R-:W-:Y:S02]  /*db50*/  IMAD.MOV.U32 R18, RZ, RZ, R2 ;  /* 0x000000ffff127224 */ /* 0x000fe400078e0002 */
[----:B------:R-:W-:-:S07]  /*db60*/  IMAD.MOV.U32 R19, RZ, RZ, R0 ;  /* 0x000000ffff137224 */ /* 0x000fce00078e0000 */
[----:B--2---:R-:W-:Y:S01]  /*db70*/  HMMA.16816.F32.BF16 R24, R4, R26, R16 ;  /* 0x0000001a0418723c */ /* 0x004fe20000041810 */
[----:B------:R-:W2:Y:S04]  /*db80*/  LDL.LU.64 R18, [R1+0x870] ;  /* 0x0008700001127983 */ /* 0x000ea80000300a00 */
[----:B------:R-:W2:-:S15]  /*db90*/  LDL.LU.64 R16, [R1+0x868] ;  /* 0x0008680001107983 */ /* 0x000e9e0000300a00 */
[----:B------:R-:W-:-:S04]  /*dba0*/  NOP ;  /* 0x0000000000007918 */ /* 0x000fc80000000000 */
[----:B------:R-:W-:Y:S02]  /*dbb0*/  IMAD.MOV.U32 R2, RZ, RZ, R26 ;  /* 0x000000ffff027224 */ /* 0x000fe400078e001a */
[----:B------:R-:W-:Y:S02]  /*dbc0*/  IMAD.MOV.U32 R0, RZ, RZ, R27 ;  /* 0x000000ffff007224 */ /* 0x000fe400078e001b */
[----:B------:R-:W-:Y:S01]  /*dbd0*/  IMAD.MOV.U32 R28, RZ, RZ, R24 ;  /* 0x000000ffff1c7224 */ /* 0x000fe200078e0018 */
[----:B------:R-:W4:Y:S01]  /*dbe0*/  LDL.LU.64 R26, [R1+0x860] ;  /* 0x00086000011a7983 */ /* 0x000f220000300a00 */
[----:B------:R-:W-:-:S03]  /*dbf0*/  IMAD.MOV.U32 R3, RZ, RZ, R25 ;  /* 0x000000ffff037224 */ /* 0x000fc600078e0019 */
[----:B------:R-:W4:Y:S02]  /*dc00*/  LDL.LU.64 R24, [R1+0x858] ;  /* 0x0008580001187983 */ /* 0x000f240000300a00 */
[----:B----4-:R-:W-:Y:S02]  /*dc10*/  HMMA.16816.F32.BF16 R24, R4, R22, R24 ;  /* 0x000000160418723c */ /* 0x010fe40000041818 */
[----:B------:R-:W4:Y:S04]  /*dc20*/  LDL.LU.64 R22, [R1+0x850] ;  /* 0x0008500001167983 */ /* 0x000f280000300a00 */
[----:B------:R-:W4:Y:S04]  /*dc30*/  LDL.LU.64 R20, [R1+0x848] ;  /* 0x0008480001147983 */ /* 0x000f280000300a00 */
[----:B------:R-:W2:-:S14]  /*dc40*/  LDL R7, [R1+0x750] ;  /* 0x0007500001077983 */ /* 0x000e9c0000100800 */
[----:B------:R-:W-:Y:S02]  /*dc50*/  IMAD.MOV.U32 R6, RZ, RZ, R25 ;  /* 0x000000ffff067224 */ /* 0x000fe400078e0019 */
[----:B------:R-:W-:Y:S02]  /*dc60*/  IMAD.MOV.U32 R5, RZ, RZ, R26 ;  /* 0x000000ffff057224 */ /* 0x000fe400078e001a */
[----:B------:R-:W-:Y:S02]  /*dc70*/  IMAD.MOV.U32 R4, RZ, RZ, R27 ;  /* 0x000000ffff047224 */ /* 0x000fe400078e001b */
[----:B------:R-:W-:Y:S02]  /*dc80*/  IMAD.MOV.U32 R25, RZ, RZ, R10 ;  /* 0x000000ffff197224 */ /* 0x000fe400078e000a */
[----:B------:R-:W-:Y:S02]  /*dc90*/  IMAD.MOV.U32 R26, RZ, RZ, R9 ;  /* 0x000000ffff1a7224 */ /* 0x000fe400078e0009 */
[----:B------:R-:W-:-:S02]  /*dca0*/  IMAD.MOV.U32 R27, RZ, RZ, R8 ;  /* 0x000000ffff1b7224 */ /* 0x000fc400078e0008 */
[----:B---3--:R-:W0:Y:S01]  /*dcb0*/  LDSM.16.MT88.4 R8, [R11+UR4+0x3800] ;  /* 0x003800040b08783b */ /* 0x008e220008004200 */
[----:B------:R-:W-:Y:S02]  /*dcc0*/  IMAD.MOV.U32 R15, RZ, RZ, R24 ;  /* 0x000000ffff0f7224 */ /* 0x000fe400078e0018 */
[----:B------:R-:W-:Y:S02]  /*dcd0*/  IMAD.MOV.U32 R24, RZ, RZ, R14 ;  /* 0x000000ffff187224 */ /* 0x000fe400078e000e */
[----:B------:R-:W3:Y:S04]  /*dce0*/  LDL.LU R14, [R1+0x840] ;  /* 0x00084000010e7983 */ /* 0x000ee80000300800 */
[----:B0-----:R0:W-:Y:S04]  /*dcf0*/  STL.64 [R1+0x820], R10 ;  /* 0x0008200a01007387 */ /* 0x0011e80000100a00 */
[----:B------:R1:W-:Y:S01]  /*dd00*/  STL.64 [R1+0x818], R8 ;  /* 0x0008180801007387 */ /* 0x0003e20000100a00 */
[----:B0-----:R-:W-:-:S02]  /*dd10*/  IMAD.MOV.U32 R10, RZ, RZ, R5 ;  /* 0x000000ffff0a7224 */ /* 0x001fc400078e0005 */
[----:B------:R-:W-:Y:S02]  /*dd20*/  IMAD.MOV.U32 R11, RZ, RZ, R4 ;  /* 0x000000ffff0b7224 */ /* 0x000fe400078e0004 */
[----:B-1----:R-:W-:Y:S02]  /*dd30*/  IMAD.MOV.U32 R9, RZ, RZ, R6 ;  /* 0x000000ffff097224 */ /* 0x002fe400078e0006 */
[----:B------:R-:W-:Y:S02]  /*dd40*/  IMAD.MOV.U32 R8, RZ, RZ, R15 ;  /* 0x000000ffff087224 */ /* 0x000fe400078e000f */
[----:B------:R-:W3:Y:S04]  /*dd50*/  LDL.LU R15, [R1+0x83c] ;  /* 0x00083c00010f7983 */ /* 0x000ee80000300800 */
[----:B--2---:R-:W0:Y:S04]  /*dd60*/  LDSM.16.MT88.4 R4, [R7+UR4+0x3800] ;  /* 0x003800040704783b */ /* 0x004e280008004200 */
[----:B0-----:R-:W-:Y:S04]  /*dd70*/  STL.64 [R1+0x800], R6 ;  /* 0x0008000601007387 */ /* 0x001fe80000100a00 */
[----:B------:R0:W-:Y:S04]  /*dd80*/  STL.64 [R1+0x7f8], R4 ;  /* 0x0007f80401007387 */ /* 0x0001e80000100a00 */
[----:B0-----:R-:W3:Y:S01]  /*dd90*/  LDL R4, [R1] ;  /* 0x0000000001047983 */ /* 0x001ee20000100800 */
[----:B------:R-:W-:-:S03]  /*dda0*/  IMAD.MOV.U32 R5, RZ, RZ, R29 ;  /* 0x000000ffff057224 */ /* 0x000fc600078e001d */
[----:B------:R-:W2:Y:S04]  /*ddb0*/  LDL.LU R29, [R1+0x838] ;  /* 0x00083800011d7983 */ /* 0x000ea80000300800 */
[C---:B---3--:R-:W-:Y:S01]  /*ddc0*/  HMMA.16816.F32.BF16 R4, R12.reuse, R4, R16 ;  /* 0x000000040c04723c */ /* 0x048fe20000041810 */
[----:B------:R-:W3:Y:S04]  /*ddd0*/  LDL.LU.64 R18, [R1+0x830] ;  /* 0x0008300001127983 */ /* 0x000ee80000300a00 */
[----:B------:R-:W4:Y:S02]  /*dde0*/  LDL.LU.64 R16, [R1+0x828] ;  /* 0x0008280001107983 */ /* 0x000f240000300a00 */
[----:B----4-:R-:W-:-:S15]  /*ddf0*/  HMMA.16816.F32.BF16 R24, R12, R16, R24 ;  /* 0x000000100c18723c */ /* 0x010fde0000041818 */
[----:B------:R-:W-:-:S08]  /*de00*/  NOP ;  /* 0x0000000000007918 */ /* 0x000fd00000000000 */
[----:B------:R-:W-:Y:S04]  /*de10*/  STL.64 [R1+0x810], R26 ;  /* 0x0008101a01007387 */ /* 0x000fe80000100a00 */
[----:B------:R0:W-:Y:S04]  /*de20*/  STL.64 [R1+0x808], R24 ;  /* 0x0008081801007387 */ /* 0x0001e80000100a00 */
[----:B0-----:R-:W4:Y:S01]  /*de30*/  LDL.LU.64 R24, [R1] ;  /* 0x0000000001187983 */ /* 0x001f220000300a00 */
[----:B------:R-:W-:Y:S02]  /*de40*/  IMAD.MOV.U32 R12, RZ, RZ, R28 ;  /* 0x000000ffff0c7224 */ /* 0x000fe400078e001c */
[----:B------:R-:W-:Y:S01]  /*de50*/  IMAD.MOV.U32 R13, RZ, RZ, R3 ;  /* 0x000000ffff0d7224 */ /* 0x000fe200078e0003 */
[----:B------:R-:W2:Y:S01]  /*de60*/  LDL.LU.64 R26, [R1+0x8] ;  /* 0x00000800011a7983 */ /* 0x000ea20000300a00 */
[----:B------:R-:W-:-:S02]  /*de70*/  IMAD.MOV.U32 R14, RZ, RZ, R2 ;  /* 0x000000ffff0e7224 */ /* 0x000fc400078e0002 */
[----:B------:R-:W-:-:S07]  /*de80*/  IMAD.MOV.U32 R15, RZ, RZ, R0 ;  /* 0x000000ffff0f7224 */ /* 0x000fce00078e0000 */
[C---:B----4-:R-:W-:Y:S06]  /*de90*/  HMMA.16816.F32.BF16 R12, R20.reuse, R24, R12 ;  /* 0x00000018140c723c */ /* 0x050fec000004180c */
[----:B------:R-:W-:Y:S01]  /*dea0*/  HMMA.16816.F32.BF16 R20, R20, R16, R8 ;  /* 0x000000101414723c */ /* 0x000fe20000041808 */
[----:B------:R-:W4:Y:S04]  /*deb0*/  LDL.LU.64 R10, [R1+0x820] ;  /* 0x00082000010a7983 */ /* 0x000f280000300a00 */
[----:B------:R-:W4:Y:S01]  /*dec0*/  LDL.LU.64 R8, [R1+0x818] ;  /* 0x0008180001087983 */ /* 0x000f220000300a00 */
[----:B--2---:R-:W-:-:S02]  /*ded0*/  IMAD.MOV.U32 R0, RZ, RZ, R26 ;  /* 0x000000ffff007224 */ /* 0x004fc400078e001a */
[----:B------:R-:W-:Y:S01]  /*dee0*/  IMAD.MOV.U32 R28, RZ, RZ, R27 ;  /* 0x000000ffff1c7224 */ /* 0x000fe200078e001b */
[----:B----4-:R-:W-:Y:S01]  /*def0*/  HMMA.16816.F32.BF16 R4, R8, R26, R4 ;  /* 0x0000001a0804723c */ /* 0x010fe20000041804 */
[----:B------:R-:W3:Y:S04]  /*df00*/  LDL.LU.64 R26, [R1+0x810] ;  /* 0x00081000011a7983 */ /* 0x000ee80000300a00 */
[----:B------:R-:W3:-:S15]  /*df10*/  LDL.LU.64 R24, [R1+0x808] ;  /* 0x0008080001187983 */ /* 0x000ede0000300a00 */
[----:B------:R-:W-:-:S03]  /*df20*/  NOP ;  /* 0x0000000000007918 */ /* 0x000fc60000000000 */
[----:B------:R-:W-:Y:S01]  /*df30*/  STL.64 [R1+0xa0], R4 ;  /* 0x0000a00401007387 */ /* 0x000fe20000100a00 */
[----:B------:R-:W-:Y:S02]  /*df40*/  IMAD.MOV.U32 R17, RZ, RZ, R7 ;  /* 0x000000ffff117224 */ /* 0x000fe400078e0007 */
[----:B------:R-:W-:Y:S01]  /*df50*/  IMAD.MOV.U32 R16, RZ, RZ, R6 ;  /* 0x000000ffff107224 */ /* 0x000fe200078e0006 */
[----:B------:R0:W-:Y:S01]  /*df60*/  STL.64 [R1+0xa8], R6 ;  /* 0x0000a80601007387 */ /* 0x0001e20000100a00 */
[----:B------:R-:W-:Y:S02]  /*df70*/  IMAD.MOV.U32 R3, RZ, RZ, R5 ;  /* 0x000000ffff037224 */ /* 0x000fe400078e0005 */
[----:B------:R-:W-:Y:S01]  /*df80*/  IMAD.MOV.U32 R2, RZ, RZ, R4 ;  /* 0x000000ffff027224 */ /* 0x000fe200078e0004 */
[----:B0-----:R-:W2:Y:S04]  /*df90*/  LDL.LU.64 R6, [R1+0x800] ;  /* 0x0008000001067983 */ /* 0x001ea80000300a00 */
[----:B------:R-:W2:Y:S04]  /*dfa0*/  LDL.LU.64 R4, [R1+0x7f8] ;  /* 0x0007f80001047983 */ /* 0x000ea80000300a00 */
[----:B------:R-:W-:Y:S04]  /*dfb0*/  STL [R1+0x768], R2 ;  /* 0x0007680201007387 */ /* 0x000fe80000100800 */
[----:B------:R-:W-:Y:S04]  /*dfc0*/  STL [R1+0x764], R3 ;  /* 0x0007640301007387 */ /* 0x000fe80000100800 */
[----:B------:R-:W-:Y:S04]  /*dfd0*/  STL [R1+0x760], R16 ;  /* 0x0007601001007387 */ /* 0x000fe80000100800 */
[----:B------:R-:W-:Y:S01]  /*dfe0*/  STL [R1+0x75c], R17 ;  /* 0x00075c1101007387 */ /* 0x000fe20000100800 */
[----:B---3--:R-:W-:-:S15]  /*dff0*/  HMMA.16816.F32.BF16 R8, R8, R18, R24 ;  /* 0x000000120808723c */ /* 0x008fde0000041818 */
[----:B------:R-:W-:-:S08]  /*e000*/  NOP ;  /* 0x0000000000007918 */ /* 0x000fd00000000000 */
[----:B------:R-:W-:Y:S01]  /*e010*/  STL.64 [R1+0x20], R8 ;  /* 0x0000200801007387 */ /* 0x000fe20000100a00 */
[----:B------:R-:W-:Y:S02]  /*e020*/  IMAD.MOV.U32 R27, RZ, RZ, R11 ;  /* 0x000000ffff1b7224 */ /* 0x000fe400078e000b */
[----:B------:R-:W-:Y:S01]  /*e030*/  IMAD.MOV.U32 R26, RZ, RZ, R10 ;  /* 0x000000ffff1a7224 */ /* 0x000fe200078e000a */
[----:B------:R0:W-:Y:S02]  /*e040*/  STL.64 [R1+0x28], R10 ;  /* 0x0000280a01007387 */ /* 0x0001e40000100a00 */
[----:B0-----:R-:W-:Y:S02]  /*e050*/  IMAD.MOV.U32 R10, RZ, RZ, R0 ;  /* 0x000000ffff0a7224 */ /* 0x001fe400078e0000 */
[----:B------:R-:W-:Y:S01]  /*e060*/  IMAD.MOV.U32 R11, RZ, RZ, R28 ;  /* 0x000000ffff0b7224 */ /* 0x000fe200078e001c */
[----:B------:R-:W3:Y:S01]  /*e070*/  LDL.LU R0, [R1+0x7f0] ;  /* 0x0007f00001007983 */ /* 0x000ee20000300800 */
[----:B------:R-:W-:-:S03]  /*e080*/  IMAD.MOV.U32 R24, RZ, RZ, R8 ;  /* 0x000000ffff187224 */ /* 0x000fc600078e0008 */
[----:B------:R-:W4:Y:S02]  /*e090*/  LDL.LU R17, [R1+0x84] ;  /* 0x0000840001117983 */ /* 0x000f240000300800 */
[----:B--2---:R-:W-:Y:S01]  /*e0a0*/  HMMA.16816.F32.BF16 R12, R4, R10, R12 ;  /* 0x0000000a040c723c */ /* 0x004fe2000004180c */
[----:B------:R-:W-:Y:S01]  /*e0b0*/  IMAD.MOV.U32 R25, RZ, RZ, R9 ;  /* 0x000000ffff197224 */ /* 0x000fe200078e0009 */
[----:B------:R-:W2:Y:S04]  /*e0c0*/  LDL.LU R16, [R1+0x694] ;  /* 0x0006940001107983 */ /* 0x000ea80000300800 */
[----:B------:R-:W2:Y:S04]  /*e0d0*/  LDL.LU R3, [R1+0x6b8] ;  /* 0x0006b80001037983 */ /* 0x000ea80000300800 */
[----:B------:R-:W2:Y:S04]  /*e0e0*/  LDL.LU R2, [R1+0x68c] ;  /* 0x00068c0001027983 */ /* 0x000ea80000300800 */
[----:B------:R-:W3:Y:S04]  /*e0f0*/  LDL.LU R28, [R1+0x6b0] ;  /* 0x0006b000011c7983 */ /* 0x000ee80000300800 */
[----:B------:R0:W-:Y:S04]  /*e100*/  STL [R1+0x778], R24 ;  /* 0x0007781801007387 */ /* 0x0001e80000100800 */
[----:B0-----:R-:W4:Y:S04]  /*e110*/  LDL.LU R24, [R1+0x69c] ;  /* 0x00069c0001187983 */ /* 0x001f280000300800 */
[----:B------:R0:W-:Y:S01]  /*e120*/  STL [R1+0x774], R25 ;  /* 0x0007741901007387 */ /* 0x0001e20000100800 */
[----:B------:R-:W-:-:S02]  /*e130*/  IMAD.MOV.U32 R10, RZ, RZ, R14 ;  /* 0x000000ffff0a7224 */ /* 0x000fc400078e000e */
[----:B------:R-:W-:Y:S01]  /*e140*/  IMAD.MOV.U32 R11, RZ, RZ, R15 ;  /* 0x000000ffff0b7224 */ /* 0x000fe200078e000f */
[----:B0-----:R-:W2:Y:S04]  /*e150*/  LDL.LU R25, [R1+0x6a4] ;  /* 0x0006a40001197983 */ /* 0x001ea80000300800 */
[----:B------:R0:W-:Y:S04]  /*e160*/  STL [R1+0x770], R26 ;  /* 0x0007701a01007387 */ /* 0x0001e80000100800 */
[----:B0-----:R-:W3:Y:S04]  /*e170*/  LDL.LU R26, [R1+0x6ac] ;  /* 0x0006ac00011a7983 */ /* 0x001ee80000300800 */
[----:B------:R0:W-:Y:S04]  /*e180*/  STL [R1+0x76c], R27 ;  /* 0x00076c1b01007387 */ /* 0x0001e80000100800 */
[----:B0-----:R-:W3:Y:S04]  /*e190*/  LDL.LU R27, [R1+0x6b4] ;  /* 0x0006b400011b7983 */ /* 0x001ee80000300800 */
[----:B------:R-:W-:Y:S04]  /*e1a0*/  STL.64 [R1+0x10], R12 ;  /* 0x0000100c01007387 */ /* 0x000fe80000100a00 */
[----:B------:R0:W-:Y:S04]  /*e1b0*/  STL.64 [R1+0x18], R14 ;  /* 0x0000180e01007387 */ /* 0x0001e80000100a00 */
[----:B0-----:R-:W3:Y:S04]  /*e1c0*/  LDL.LU R14, [R1+0x88] ;  /* 0x00008800010e7983 */ /* 0x001ee80000300800 */
[----:B------:R-:W3:Y:S01]  /*e1d0*/  LDL.LU R15, [R1+0x6bc] ;  /* 0x0006bc00010f7983 */ /* 0x000ee20000300800 */
[----:B------:R-:W-:-:S02]  /*e1e0*/  IMAD.MOV.U32 R9, RZ, RZ, R13 ;  /* 0x000000ffff097224 */ /* 0x000fc400078e000d */
[----:B------:R-:W0:Y:S01]  /*e1f0*/  LDC R13, c[0x0][0x230] ;  /* 0x00008c00ff0d7b82 */ /* 0x000e220000000800 */
[----:B------:R-:W-:Y:S01]  /*e200*/  HMMA.16816.F32.BF16 R20, R4, R18, R20 ;  /* 0x000000120414723c */ /* 0x000fe20000041814 */
[----:B------:R-:W-:Y:S02]  /*e210*/  IMAD.MOV.U32 R8, RZ, RZ, R12 ;  /* 0x000000ffff087224 */ /* 0x000fe400078e000c */
[----:B------:R-:W-:-:S03]  /*e220*/  VIADD R29, R29, 0x1 ;  /* 0x000000011d1d7836 */ /* 0x000fc60000000000 */
[----:B------:R-:W-:Y:S04]  /*e230*/  STL [R1+0x788], R8 ;  /* 0x0007880801007387 */ /* 0x000fe80000100800 */
[----:B------:R-:W-:Y:S01]  /*e240*/  STL [R1+0x784], R9 ;  /* 0x0007840901007387 */ /* 0x000fe20000100800 */
[----:B0-----:R-:W-:-:S05]  /*e250*/  VIADD R13, R13, 0x7f ;  /* 0x0000007f0d0d7836 */ /* 0x001fca0000000000 */
[----:B------:R-:W-:-:S04]  /*e260*/  SHF.R.S32.HI R12, RZ, 0x1f, R13 ;  /* 0x0000001fff0c7819 */ /* 0x000fc8000001140d */
[----:B------:R-:W-:Y:S01]  /*e270*/  LEA.HI R12, R12, R13, RZ, 0x7 ;  /* 0x0000000d0c0c7211 */ /* 0x000fe200078f38ff */
[----:B------:R-:W-:Y:S03]  /*e280*/  STL [R1+0x780], R10 ;  /* 0x0007800a01007387 */ /* 0x000fe60000100800 */
[----:B------:R-:W-:Y:S01]  /*e290*/  SHF.R.S32.HI R12, RZ, 0x7, R12 ;  /* 0x00000007ff0c7819 */ /* 0x000fe2000001140c */
[----:B------:R-:W-:Y:S04]  /*e2a0*/  STL [R1+0x77c], R11 ;  /* 0x00077c0b01007387 */ /* 0x000fe80000100800 */
[----:B------:R-:W-:Y:S01]  /*e2b0*/  STL.64 [R1], R20 ;  /* 0x0000001401007387 */ /* 0x000fe20000100a00 */
[----:B------:R-:W-:-:S03]  /*e2c0*/  ISETP.NE.U32.AND P0, PT, R29, R12, PT ;  /* 0x0000000c1d00720c */ /* 0x000fc60003f05070 */
[----:B------:R-:W-:Y:S04]  /*e2d0*/  STL.64 [R1+0x8], R22 ;  /* 0x0000081601007387 */ /* 0x000fe80000100a00 */
[----:B------:R0:W-:Y:S02]  /*e2e0*/  STL [R1+0x230], R29 ;  /* 0x0002301d01007387 */ /* 0x0001e40000100800 */
[----:B0-----:R-:W0:Y:S01]  /*e2f0*/  LDC R29, c[0x0][0x238] ;  /* 0x00008e00ff1d7b82 */ /* 0x001e220000000800 */
[----:B------:R-:W-:Y:S02]  /*e300*/  IMAD.MOV.U32 R4, RZ, RZ, R20 ;  /* 0x000000ffff047224 */ /* 0x000fe400078e0014 */
[----:B------:R-:W-:Y:S02]  /*e310*/  IMAD.MOV.U32 R5, RZ, RZ, R21 ;  /* 0x000000ffff057224 */ /* 0x000fe400078e0015 */
[----:B------:R-:W-:-:S02]  /*e320*/  IMAD.MOV.U32 R6, RZ, RZ, R22 ;  /* 0x000000ffff067224 */ /* 0x000fc400078e0016 */
[----:B------:R-:W-:Y:S01]  /*e330*/  IMAD.MOV.U32 R7, RZ, RZ, R23 ;  /* 0x000000ffff077224 */ /* 0x000fe200078e0017 */
[----:B------:R-:W-:Y:S04]  /*e340*/  STL [R1+0x798], R4 ;  /* 0x0007980401007387 */ /* 0x000fe80000100800 */
[----:B------:R-:W-:Y:S01]  /*e350*/  STL [R1+0x794], R5 ;  /* 0x0007940501007387 */ /* 0x000fe20000100800 */
[----:B0-----:R-:W-:-:S04]  /*e360*/  IMAD.SHL.U32 R29, R29, 0x80, RZ ;  /* 0x000000801d1d7824 */ /* 0x001fc800078e00ff */
[----:B------:R-:W-:Y:S01]  /*e370*/  IMAD.SHL.U32 R29, R29, 0x2, RZ ;  /* 0x000000021d1d7824 */ /* 0x000fe200078e00ff */
[----:B------:R-:W-:Y:S04]  /*e380*/  STL [R1+0x790], R6 ;  /* 0x0007900601007387 */ /* 0x000fe80000100800 */
[----:B------:R-:W-:Y:S01]  /*e390*/  STL [R1+0x78c], R7 ;  /* 0x00078c0701007387 */ /* 0x000fe20000100800 */
[-C--:B----4-:R-:W-:Y:S02]  /*e3a0*/  IADD3 R24, P1, R24, R29.reuse, RZ ;  /* 0x0000001d18187210 */ /* 0x090fe40007f3e0ff */
[-C--:B--2---:R-:W-:Y:S02]  /*e3b0*/  IADD3 R25, P6, R25, R29.reuse, RZ ;  /* 0x0000001d19197210 */ /* 0x084fe40007fde0ff */
[----:B---3--:R-:W-:-:S02]  /*e3c0*/  IADD3 R26, P5, R26, R29, RZ ;  /* 0x0000001d1a1a7210 */ /* 0x008fc40007fbe0ff */
[----:B------:R-:W-:-:S05]  /*e3d0*/  IADD3 R27, P4, R27, R29, RZ ;  /* 0x0000001d1b1b7210 */ /* 0x000fca0007f9e0ff */
[----:B------:R-:W-:Y:S01]  /*e3e0*/  IMAD.X R28, R28, 0x1, R0, P4 ;  /* 0x000000011c1c7824 */ /* 0x000fe200020e0600 */
[-C--:B------:R-:W-:Y:S02]  /*e3f0*/  IADD3 R14, P2, R14, R29.reuse, RZ ;  /* 0x0000001d0e0e7210 */ /* 0x080fe40007f5e0ff */
[----:B------:R-:W-:-:S03]  /*e400*/  IADD3 R15, P3, R15, R29, RZ ;  /* 0x0000001d0f0f7210 */ /* 0x000fc60007f7e0ff */
[----:B------:R-:W-:Y:S01]  /*e410*/  STL [R1+0x88], R14 ;  /* 0x0000880e01007387 */ /* 0x000fe20000100800 */
[--C-:B------:R-:W-:Y:S01]  /*e420*/  IMAD.X R17, R17, 0x1, R0.reuse, P2 ;  /* 0x0000000111117824 */ /* 0x100fe200010e0600 */
[----:B------:R-:W-:Y:S02]  /*e430*/  IADD3 R16, P2, R16, R29, RZ ;  /* 0x0000001d10107210 */ /* 0x000fe40007f5e0ff */
[----:B------:R-:W-:Y:S01]  /*e440*/  STL [R1+0x6bc], R15 ;  /* 0x0006bc0f01007387 */ /* 0x000fe20000100800 */
[----:B------:R-:W-:-:S03]  /*e450*/  IMAD.X R3, R3, 0x1, R0, P3 ;  /* 0x0000000103037824 */ /* 0x000fc600018e0600 */
[----:B------:R-:W-:Y:S01]  /*e460*/  STL [R1+0x6b4], R27 ;  /* 0x0006b41b01007387 */ /* 0x000fe20000100800 */
[----:B------:R-:W-:-:S03]  /*e470*/  IADD3 R2, P3, R2, R29, RZ ;  /* 0x0000001d02027210 */ /* 0x000fc60007f7e0ff */
[----:B------:R-:W-:Y:S04]  /*e480*/  STL [R1+0x6ac], R26 ;  /* 0x0006ac1a01007387 */ /* 0x000fe80000100800 */
[----:B------:R-:W-:Y:S04]  /*e490*/  STL [R1+0x6a4], R25 ;  /* 0x0006a41901007387 */ /* 0x000fe80000100800 */
[----:B------:R-:W-:Y:S04]  /*e4a0*/  STL [R1+0x69c], R24 ;  /* 0x00069c1801007387 */ /* 0x000fe80000100800 */
[----:B------:R-:W-:Y:S04]  /*e4b0*/  STL [R1+0x84], R17 ;  /* 0x0000841101007387 */ /* 0x000fe80000100800 */
[----:B------:R-:W-:Y:S04]  /*e4c0*/  STL [R1+0x694], R16 ;  /* 0x0006941001007387 */ /* 0x000fe80000100800 */
[----:B------:R0:W-:Y:S04]  /*e4d0*/  STL [R1+0x7ec], R0 ;  /* 0x0007ec0001007387 */ /* 0x0001e80000100800 */
[----:B------:R-:W-:Y:S04]  /*e4e0*/  STL [R1+0x6b8], R3 ;  /* 0x0006b80301007387 */ /* 0x000fe80000100800 */
[----:B0-----:R-:W2:Y:S04]  /*e4f0*/  LDL.LU R0, [R1+0x684] ;  /* 0x0006840001007983 */ /* 0x001ea80000300800 */
[----:B------:R-:W-:Y:S04]  /*e500*/  STL [R1+0x68c], R2 ;  /* 0x00068c0201007387 */ /* 0x000fe80000100800 */
[----:B------:R-:W3:Y:S04]  /*e510*/  LDL.LU R7, [R1+0x674] ;  /* 0x0006740001077983 */ /* 0x000ee80000300800 */
[----:B------:R-:W-:Y:S04]  /*e520*/  STL [R1+0x6b0], R28 ;  /* 0x0006b01c01007387 */ /* 0x000fe80000100800 */
[----:B---3--:R0:W-:Y:S04]  /*e530*/  STL [R1+0x7e8], R7 ;  /* 0x0007e80701007387 */ /* 0x0081e80000100800 */
[----:B0-----:R-:W3:Y:S04]  /*e540*/  LDL.LU R7, [R1+0x67c] ;  /* 0x00067c0001077983 */ /* 0x001ee80000300800 */
        /* <DEDUP_REMOVED lines=17> */
[----:B------:R-:W4:Y:S01]  /*e660*/  LDL.LU R27, [R1+0x62c] ;  /* 0x00062c00011b7983 */ /* 0x000f220000300800 */
[----:B--2---:R-:W-:-:S03]  /*e670*/  IADD3 R0, P4, R0, R29, RZ ;  /* 0x0000001d00007210 */ /* 0x004fc60007f9e0ff */
        /* <DEDUP_REMOVED lines=8> */
[----:B------:R0:W-:Y:S04]  /*e700*/  STL [R1+0x684], R0 ;  /* 0x0006840001007387 */ /* 0x0001e80000100800 */
[----:B0-----:R-:W3:Y:S04]  /*e710*/  LDL.LU R0, [R1+0x7ec] ;  /* 0x0007ec0001007983 */ /* 0x001ee80000300800 */
[----:B------:R-:W3:Y:S02]  /*e720*/  LDL.LU R29, [R1+0x6a8] ;  /* 0x0006a800011d7983 */ /* 0x000ee40000300800 */
[----:B---3--:R-:W-:-:S05]  /*e730*/  IMAD.X R29, R29, 0x1, R0, P5 ;  /* 0x000000011d1d7824 */ /* 0x008fca00028e0600 */
[----:B------:R0:W-:Y:S02]  /*e740*/  STL [R1+0x6a8], R29 ;  /* 0x0006a81d01007387 */ /* 0x0001e40000100800 */
[----:B0-----:R-:W0:Y:S02]  /*e750*/  LDC R29, c[0x0][0x238] ;  /* 0x00008e00ff1d7b82 */ /* 0x001e240000000800 */
[----:B0-----:R-:W-:-:S04]  /*e760*/  IMAD.SHL.U32 R29, R29, 0x80, RZ ;  /* 0x000000801d1d7824 */ /* 0x001fc800078e00ff */
[----:B------:R-:W-:-:S05]  /*e770*/  IMAD.SHL.U32 R29, R29, 0x2, RZ ;  /* 0x000000021d1d7824 */ /* 0x000fca00078e00ff */
[----:B------:R-:W-:-:S05]  /*e780*/  IADD3 R7, P5, R7, R29, RZ ;  /* 0x0000001d07077210 */ /* 0x000fca0007fbe0ff */
[----:B------:R0:W-:Y:S04]  /*e790*/  STL [R1+0x67c], R7 ;  /* 0x00067c0701007387 */ /* 0x0001e80000100800 */
[----:B0-----:R-:W3:Y:S04]  /*e7a0*/  LDL.LU R7, [R1+0x7e8] ;  /* 0x0007e80001077983 */ /* 0x001ee80000300800 */
[----:B------:R-:W2:Y:S01]  /*e7b0*/  LDL.LU R29, [R1+0x6a0] ;  /* 0x0006a000011d7983 */ /* 0x000ea20000300800 */
[--C-:B----4-:R-:W-:Y:S02]  /*e7c0*/  IMAD.X R6, R6, 0x1, R0.reuse, P1 ;  /* 0x0000000106067824 */ /* 0x110fe400008e0600 */
[----:B------:R-:W-:-:S02]  /*e7d0*/  IMAD.X R4, R4, 0x1, R0, P2 ;  /* 0x0000000104047824 */ /* 0x000fc400010e0600 */
[--C-:B------:R-:W-:Y:S02]  /*e7e0*/  IMAD.X R19, R19, 0x1, R0.reuse, P3 ;  /* 0x0000000113137824 */ /* 0x100fe400018e0600 */
[--C-:B------:R-:W-:Y:S02]  /*e7f0*/  IMAD.X R21, R21, 0x1, R0.reuse, P4 ;  /* 0x0000000115157824 */ /* 0x100fe400020e0600 */
[--C-:B------:R-:W-:Y:S02]  /*e800*/  IMAD.X R23, R23, 0x1, R0.reuse, P5 ;  /* 0x0000000117177824 */ /* 0x100fe400028e0600 */
[----:B--2---:R-:W-:-:S05]  /*e810*/  IMAD.X R29, R29, 0x1, R0, P6 ;  /* 0x000000011d1d7824 */ /* 0x004fca00030e0600 */
[----:B------:R0:W-:Y:S02]  /*e820*/  STL [R1+0x6a0], R29 ;  /* 0x0006a01d01007387 */ /* 0x0001e40000100800 */
[----:B0-----:R-:W0:Y:S02]  /*e830*/  LDC R29, c[0x0][0x238] ;  /* 0x00008e00ff1d7b82 */ /* 0x001e240000000800 */
[----:B0-----:R-:W-:-:S04]  /*e840*/  IMAD.SHL.U32 R29, R29, 0x80, RZ ;  /* 0x000000801d1d7824 */ /* 0x001fc800078e00ff */
[----:B------:R-:W-:-:S05]  /*e850*/  IMAD.SHL.U32 R29, R29, 0x2, RZ ;  /* 0x000000021d1d7824 */ /* 0x000fca00078e00ff */
[-C--:B---3--:R-:W-:Y:S02]  /*e860*/  IADD3 R7, P6, R7, R29.reuse, RZ ;  /* 0x0000001d07077210 */ /* 0x088fe40007fde0ff */
[-C--:B------:R-:W-:Y:S02]  /*e870*/  IADD3 R5, P1, R5, R29.reuse, RZ ;  /* 0x0000001d05057210 */ /* 0x080fe40007f3e0ff */
[-C--:B------:R-:W-:Y:S01]  /*e880*/  IADD3 R18, P2, R18, R29.reuse, RZ ;  /* 0x0000001d12127210 */ /* 0x080fe20007f5e0ff */
[----:B------:R0:W-:Y:S01]  /*e890*/  STL [R1+0x674], R7 ;  /* 0x0006740701007387 */ /* 0x0001e20000100800 */
[----:B------:R-:W-:-:S03]  /*e8a0*/  IADD3 R20, P3, R20, R29, RZ ;  /* 0x0000001d14147210 */ /* 0x000fc60007f7e0ff */
[----:B------:R-:W-:Y:S01]  /*e8b0*/  STL [R1+0x698], R6 ;  /* 0x0006980601007387 */ /* 0x000fe20000100800 */
[----:B------:R-:W-:-:S03]  /*e8c0*/  IADD3 R22, P4, R22, R29, RZ ;  /* 0x0000001d16167210 */ /* 0x000fc60007f9e0ff */
[----:B------:R-:W-:Y:S01]  /*e8d0*/  STL [R1+0x66c], R5 ;  /* 0x00066c0501007387 */ /* 0x000fe20000100800 */
[----:B------:R-:W-:-:S03]  /*e8e0*/  IADD3 R11, P5, R11, R29, RZ ;  /* 0x0000001d0b0b7210 */ /* 0x000fc60007fbe0ff */
[----:B------:R-:W-:Y:S01]  /*e8f0*/  STL [R1+0x690], R4 ;  /* 0x0006900401007387 */ /* 0x000fe20000100800 */
[----:B------:R-:W-:-:S03]  /*e900*/  IMAD.X R10, R10, 0x1, R0, P6 ;  /* 0x000000010a0a7824 */ /* 0x000fc600030e0600 */
        /* <DEDUP_REMOVED lines=26> */
[----:B------:R-:W-:Y:S04]  /*eab0*/  STL [R1+0x658], R15 ;  /* 0x0006580f01007387 */ /* 0x000fe80000100800 */
        /* <DEDUP_REMOVED lines=8> */
[----:B------:R-:W2:Y:S04]  /*eb40*/  LDL.LU R29, [R1+0x630] ;  /* 0x00063000011d7983 */ /* 0x000ea80000300800 */
[----:B------:R-:W-:Y:S04]  /*eb50*/  STL [R1+0x614], R3 ;  /* 0x0006140301007387 */ /* 0x000fe80000100800 */
[----:B0-----:R-:W3:Y:S04]  /*eb60*/  LDL.LU R7, [R1+0x620] ;  /* 0x0006200001077983 */ /* 0x001ee80000300800 */
[----:B------:R-:W-:Y:S04]  /*eb70*/  STL [R1+0x638], R2 ;  /* 0x0006380201007387 */ /* 0x000fe80000100800 */
[----:B---3--:R0:W-:Y:S04]  /*eb80*/  STL [R1+0x7e0], R7 ;  /* 0x0007e00701007387 */ /* 0x0081e80000100800 */
[----:B------:R-:W-:Y:S04]  /*eb90*/  STL [R1+0x60c], R28 ;  /* 0x00060c1c01007387 */ /* 0x000fe80000100800 */
[----:B0-----:R-:W3:Y:S01]  /*eba0*/  LDL.LU R7, [R1+0x5fc] ;  /* 0x0005fc0001077983 */ /* 0x001ee20000300800 */
[----:B--2---:R-:W-:-:S03]  /*ebb0*/  IMAD.X R29, R29, 0x1, R0, P2 ;  /* 0x000000011d1d7824 */ /* 0x004fc600010e0600 */
[----:B---3--:R0:W-:Y:S04]  /*ebc0*/  STL [R1+0x7e4], R7 ;  /* 0x0007e40701007387 */ /* 0x0081e80000100800 */
[----:B0-----:R-:W2:Y:S04]  /*ebd0*/  LDL.LU R7, [R1+0x604] ;  /* 0x0006040001077983 */ /* 0x001ea80000300800 */
[----:B------:R-:W3:Y:S04]  /*ebe0*/  LDL.LU R6, [R1+0x5f4] ;  /* 0x0005f40001067983 */ /* 0x000ee80000300800 */
[----:B------:R-:W4:Y:S04]  /*ebf0*/  LDL.LU R5, [R1+0x618] ;  /* 0x0006180001057983 */ /* 0x000f280000300800 */
[----:B------:R-:W3:Y:S04]  /*ec00*/  LDL.LU R4, [R1+0x5ec] ;  /* 0x0005ec0001047983 */ /* 0x000ee80000300800 */
        /* <DEDUP_REMOVED lines=23> */
[----:B------:R0:W-:Y:S02]  /*ed80*/  STL [R1+0x630], R29 ;  /* 0x0006301d01007387 */ /* 0x0001e40000100800 */
[----:B0-----:R-:W0:Y:S02]  /*ed90*/  LDC R29, c[0x0][0x238] ;  /* 0x00008e00ff1d7b82 */ /* 0x001e240000000800 */
[----:B0-----:R-:W-:-:S04]  /*eda0*/  IMAD.SHL.U32 R29, R29, 0x80, RZ ;  /* 0x000000801d1d7824 */ /* 0x001fc800078e00ff */
[----:B------:R-:W-:-:S05]  /*edb0*/  IMAD.SHL.U32 R29, R29, 0x2, RZ ;  /* 0x000000021d1d7824 */ /* 0x000fca00078e00ff */
[----:B--2---:R-:W-:-:S05]  /*edc0*/  IADD3 R7, P2, R7, R29, RZ ;  /* 0x0000001d07077210 */ /* 0x004fca0007f5e0ff */
[----:B------:R0:W-:Y:S04]  /*edd0*/  STL [R1+0x604], R7 ;  /* 0x0006040701007387 */ /* 0x0001e80000100800 */
[----:B0-----:R-:W2:Y:S04]  /*ede0*/  LDL.LU R7, [R1+0x7e4] ;  /* 0x0007e40001077983 */ /* 0x001ea80000300800 */
[----:B------:R-:W4:Y:S02]  /*edf0*/  LDL.LU R29, [R1+0x628] ;  /* 0x00062800011d7983 */ /* 0x000f240000300800 */
[----:B----4-:R-:W-:-:S05]  /*ee00*/  IMAD.X R29, R29, 0x1, R0, P3 ;  /* 0x000000011d1d7824 */ /* 0x010fca00018e0600 */
[----:B------:R0:W-:Y:S02]  /*ee10*/  STL [R1+0x628], R29 ;  /* 0x0006281d01007387 */ /* 0x0001e40000100800 */
[----:B0-----:R-:W0:Y:S02]  /*ee20*/  LDC R29, c[0x0][0x238] ;  /* 0x00008e00ff1d7b82 */ /* 0x001e240000000800 */
[----:B0-----:R-:W-:-:S04]  /*ee30*/  IMAD.SHL.U32 R29, R29, 0x80, RZ ;  /* 0x000000801d1d7824 */ /* 0x001fc800078e00ff */
[----:B------:R-:W-:-:S05]  /*ee40*/  IMAD.SHL.U32 R29, R29, 0x2, RZ ;  /* 0x000000021d1d7824 */ /* 0x000fca00078e00ff */
[----:B--2---:R-:W-:-:S05]  /*ee50*/  IADD3 R7, P3, R7, R29, RZ ;  /* 0x0000001d07077210 */ /* 0x004fca0007f7e0ff */
[----:B------:R0:W-:Y:S04]  /*ee60*/  STL [R1+0x5fc], R7 ;  /* 0x0005fc0701007387 */ /* 0x0001e80000100800 */
[----:B0-----:R-:W2:Y:S01]  /*ee70*/  LDL.LU R7, [R1+0x7e0] ;  /* 0x0007e00001077983 */ /* 0x001ea20000300800 */
[--C-:B------:R-:W-:Y:S01]  /*ee80*/  IMAD.X R5, R5, 0x1, R0.reuse, P5 ;  /* 0x0000000105057824 */ /* 0x100fe200028e0600 */
[-C--:B---3--:R-:W-:Y:S01]  /*ee90*/  IADD3 R4, P5, R4, R29.reuse, RZ ;  /* 0x0000001d04047210 */ /* 0x088fe20007fbe0ff */
[--C-:B------:R-:W-:Y:S01]  /*eea0*/  IMAD.X R18, R18, 0x1, R0.reuse, P6 ;  /* 0x0000000112127824 */ /* 0x100fe200030e0600 */
[-C--:B------:R-:W-:Y:S01]  /*eeb0*/  IADD3 R19, P6, R19, R29.reuse, RZ ;  /* 0x0000001d13137210 */ /* 0x080fe20007fde0ff */
        /* <DEDUP_REMOVED lines=15> */
[----:B------:R-:W-:Y:S01]  /*efb0*/  IADD3 R16, P3, R16, R29, RZ ;  /* 0x0000001d10107210 */ /* 0x000fe20007f7e0ff */
[----:B------:R-:W-:-:S02]  /*efc0*/  IMAD.X R28, R28, 0x1, R0, P5 ;  /* 0x000000011c1c7824 */ /* 0x000fc400028e0600 */
[----:B--2---:R-:W-:Y:S01]  /*efd0*/  IMAD.X R7, R7, 0x1, R0, P4 ;  /* 0x0000000107077824 */ /* 0x004fe200020e0600 */
[----:B------:R-:W-:-:S04]  /*efe0*/  IADD3 R6, P4, R6, R29, RZ ;  /* 0x0000001d06067210 */ /* 0x000fc80007f9e0ff */
[----:B------:R-:W-:Y:S04]  /*eff0*/  STL [R1+0x620], R7 ;  /* 0x0006200701007387 */ /* 0x000fe80000100800 */
[----:B------:R-:W-:Y:S04]  /*f000*/  STL [R1+0x5f4], R6 ;  /* 0x0005f40601007387 */ /* 0x000fe80000100800 */
[----:B------:R-:W-:Y:S04]  /*f010*/  STL [R1+0x618], R5 ;  /* 0x0006180501007387 */ /* 0x000fe80000100800 */
[----:B------:R-:W-:Y:S04]  /*f020*/  STL [R1+0x5ec], R4 ;  /* 0x0005ec0401007387 */ /* 0x000fe80000100800 */
[----:B------:R-:W-:Y:S04]  /*f030*/  STL [R1+0x610], R18 ;  /* 0x0006101201007387 */ /* 0x000fe80000100800 */
[----:B------:R-:W-:Y:S04]  /*f040*/  STL [R1+0x5e4], R19 ;  /* 0x0005e41301007387 */ /* 0x000fe80000100800 */
        /* <DEDUP_REMOVED lines=81> */
[-C--:B------:R-:W-:Y:S02]  /*f560*/  IADD3 R18, P3, R18, R29.reuse, RZ ;  /* 0x0000001d12127210 */ /* 0x080fe40007f7e0ff */
[-C--:B------:R-:W-:Y:S01]  /*f570*/  IADD3 R20, P4, R20, R29.reuse, RZ ;  /* 0x0000001d14147210 */ /* 0x080fe20007f9e0ff */
[----:B------:R0:W-:Y:S04]  /*f580*/  STL [R1+0x57c], R7 ;  /* 0x00057c0701007387 */ /* 0x0001e80000100800 */
[----:B------:R-:W-:Y:S04]  /*f590*/  STL [R1+0x5a0], R6 ;  /* 0x0005a00601007387 */ /* 0x000fe80000100800 */
[----:B------:R-:W-:Y:S04]  /*f5a0*/  STL [R1+0x574], R5 ;  /* 0x0005740501007387 */ /* 0x000fe80000100800 */
[----:B------:R-:W-:Y:S01]  /*f5b0*/  STL [R1+0x598], R4 ;  /* 0x0005980401007387 */ /* 0x000fe20000100800 */
[----:B------:R-:W-:-:S03]  /*f5c0*/  IADD3 R22, P5, R22, R29, RZ ;  /* 0x0000001d16167210 */ /* 0x000fc60007fbe0ff */
[----:B------:R-:W-:Y:S04]  /*f5d0*/  STL [R1+0x56c], R18 ;  /* 0x00056c1201007387 */ /* 0x000fe80000100800 */
        /* <DEDUP_REMOVED lines=28> */
[----:B------:R-:W-:Y:S04]  /*f7a0*/  STL [R1+0x558], R26 ;  /* 0x0005581a01007387 */ /* 0x000fe80000100800 */
[----:B------:R-:W-:Y:S01]  /*f7b0*/  STL [R1+0x52c], R25 ;  /* 0x00052c1901007387 */ /* 0x000fe20000100800 */
[----:B------:R-:W-:-:S03]  /*f7c0*/  IADD3 R3, P1, R3, R29, RZ ;  /* 0x0000001d03037210 */ /* 0x000fc60007f3e0ff */
[----:B------:R-:W-:Y:S01]  /*f7d0*/  STL [R1+0x550], R24 ;  /* 0x0005501801007387 */ /* 0x000fe20000100800 */
[----:B------:R-:W-:-:S03]  /*f7e0*/  IMAD.X R2, R2, 0x1, R0, P2 ;  /* 0x0000000102027824 */ /* 0x000fc600010e0600 */
[----:B------:R-:W-:Y:S01]  /*f7f0*/  STL [R1+0x524], R17 ;  /* 0x0005241101007387 */ /* 0x000fe20000100800 */
[----:B------:R-:W-:-:S03]  /*f800*/  IADD3 R28, P2, R28, R29, RZ ;  /* 0x0000001d1c1c7210 */ /* 0x000fc60007f5e0ff */
        /* <DEDUP_REMOVED lines=479> */
[--C-:B------:R-:W-:Y:S01]  /*11600*/  IMAD.X R27, R27, 0x1, R0.reuse, P4 ;  /* 0x000000011b1b7824 */ /* 0x100fe200020e0600 */
[----:B------:R-:W-:Y:S01]  /*11610*/  IADD3 R26, P4, R26, UR7, RZ ;  /* 0x000000071a1a7c10 */ /* 0x000fe2000ff9e0ff */
[--C-:B------:R-:W-:Y:S01]  /*11620*/  IMAD.X R25, R25, 0x1, R0.reuse, P5 ;  /* 0x0000000119197824 */ /* 0x100fe200028e0600 */
[----:B------:R-:W-:Y:S01]  /*11630*/  IADD3 R24, P5, R24, UR7, RZ ;  /* 0x0000000718187c10 */ /* 0x000fe2000ffbe0ff */
[--C-:B------:R-:W-:Y:S01]  /*11640*/  IMAD.X R17, R17, 0x1, R0.reuse, P6 ;  /* 0x0000000111117824 */ /* 0x100fe200030e0600 */
[----:B------:R-:W-:Y:S01]  /*11650*/  IADD3 R16, P6, R16, UR7, RZ ;  /* 0x0000000710107c10 */ /* 0x000fe2000ffde0ff */
        /* <DEDUP_REMOVED lines=28> */
[----:B------:R-:W-:-:S03]  /*11820*/  IADD3 R2, P1, R2, UR7, RZ ;  /* 0x0000000702027c10 */ /* 0x000fc6000ff3e0ff */
        /* <DEDUP_REMOVED lines=33> */
[----:B--2---:R-:W-:-:S03]  /*11a40*/  IADD3 R0, P2, R0, UR7, RZ ;  /* 0x0000000700007c10 */ /* 0x004fc6000ff5e0ff */
[----:B------:R-:W2:Y:S04]  /*11a50*/  LDL.LU R16, [R1+0x23c] ;  /* 0x00023c0001107983 */ /* 0x000ea80000300800 */
[----:B------:R-:W2:Y:S04]  /*11a60*/  LDL.LU R3, [R1+0x260] ;  /* 0x0002600001037983 */ /* 0x000ea80000300800 */
[----:B------:R-:W2:Y:S04]  /*11a70*/  LDL.LU R2, [R1+0x6cc] ;  /* 0x0006cc0001027983 */ /* 0x000ea80000300800 */
[----:B------:R-:W2:Y:S04]  /*11a80*/  LDL.LU R28, [R1+0x258] ;  /* 0x00025800011c7983 */ /* 0x000ea80000300800 */
[----:B------:R0:W-:Y:S04]  /*11a90*/  STL [R1+0x2a4], R0 ;  /* 0x0002a40001007387 */ /* 0x0001e80000100800 */
[----:B0-----:R-:W3:Y:S02]  /*11aa0*/  LDL.LU R0, [R1+0x7ac] ;  /* 0x0007ac0001007983 */ /* 0x001ee40000300800 */
[----:B---3--:R-:W-:-:S05]  /*11ab0*/  IMAD.X R29, R29, 0x1, R0, P3 ;  /* 0x000000011d1d7824 */ /* 0x008fca00018e0600 */
[----:B------:R0:W-:Y:S04]  /*11ac0*/  STL [R1+0x2c8], R29 ;  /* 0x0002c81d01007387 */ /* 0x0001e80000100800 */
[----:B0-----:R-:W3:Y:S01]  /*11ad0*/  LDL.LU R29, [R1+0x7a8] ;  /* 0x0007a800011d7983 */ /* 0x001ee20000300800 */
[----:B----4-:R-:W-:Y:S02]  /*11ae0*/  IADD3.X R7, R7, UR6, RZ, P4, !PT ;  /* 0x0000000607077c10 */ /* 0x010fe4000a7fe4ff */
[----:B------:R-:W-:Y:S02]  /*11af0*/  IADD3 R6, P4, R6, UR7, RZ ;  /* 0x0000000706067c10 */ /* 0x000fe4000ff9e0ff */
[----:B------:R-:W-:Y:S01]  /*11b00*/  IADD3.X R5, R5, UR6, RZ, P5, !PT ;  /* 0x0000000605057c10 */ /* 0x000fe2000affe4ff */
[----:B------:R0:W-:Y:S01]  /*11b10*/  STL [R1+0x79c], R0 ;  /* 0x00079c0001007387 */ /* 0x0001e20000100800 */
[----:B------:R-:W-:-:S02]  /*11b20*/  IADD3 R4, P5, R4, UR7, RZ ;  /* 0x0000000704047c10 */ /* 0x000fc4000ffbe0ff */
[----:B------:R-:W-:Y:S02]  /*11b30*/  IADD3.X R18, R18, UR6, RZ, P6, !PT ;  /* 0x0000000612127c10 */ /* 0x000fe4000b7fe4ff */
[----:B------:R-:W-:Y:S02]  /*11b40*/  IADD3 R19, P6, R19, UR7, RZ ;  /* 0x0000000713137c10 */ /* 0x000fe4000ffde0ff */
[----:B------:R-:W-:Y:S02]  /*11b50*/  IADD3.X R20, R20, UR6, RZ, P1, !PT ;  /* 0x0000000614147c10 */ /* 0x000fe40008ffe4ff */
[----:B------:R-:W-:Y:S02]  /*11b60*/  IADD3 R21, P1, R21, UR7, RZ ;  /* 0x0000000715157c10 */ /* 0x000fe4000ff3e0ff */
[----:B------:R-:W-:Y:S02]  /*11b70*/  IADD3.X R22, R22, UR6, RZ, P2, !PT ;  /* 0x0000000616167c10 */ /* 0x000fe400097fe4ff */
        /* <DEDUP_REMOVED lines=11> */
[----:B---3--:R-:W-:-:S05]  /*11c30*/  IADD3 R29, P3, R29, UR7, RZ ;  /* 0x000000071d1d7c10 */ /* 0x008fca000ff7e0ff */
[----:B------:R-:W-:Y:S04]  /*11c40*/  STL [R1+0x29c], R29 ;  /* 0x00029c1d01007387 */ /* 0x000fe80000100800 */
[----:B------:R-:W-:Y:S04]  /*11c50*/  STL [R1+0x2c0], R7 ;  /* 0x0002c00701007387 */ /* 0x000fe80000100800 */
[----:B------:R-:W-:Y:S04]  /*11c60*/  STL [R1+0x294], R6 ;  /* 0x0002940601007387 */ /* 0x000fe80000100800 */
[----:B------:R-:W-:Y:S04]  /*11c70*/  STL [R1+0x2b8], R5 ;  /* 0x0002b80501007387 */ /* 0x000fe80000100800 */
[----:B------:R-:W-:Y:S04]  /*11c80*/  STL [R1+0x28c], R4 ;  /* 0x00028c0401007387 */ /* 0x000fe80000100800 */
[----:B------:R-:W-:Y:S04]  /*11c90*/  STL [R1+0x2b0], R18 ;  /* 0x0002b01201007387 */ /* 0x000fe80000100800 */
[----:B------:R-:W-:Y:S01]  /*11ca0*/  STL [R1+0x284], R19 ;  /* 0x0002841301007387 */ /* 0x000fe20000100800 */
[----:B------:R-:W-:-:S03]  /*11cb0*/  IADD3.X R11, R11, UR6, RZ, P3, !PT ;  /* 0x000000060b0b7c10 */ /* 0x000fc60009ffe4ff */
[----:B------:R-:W-:Y:S01]  /*11cc0*/  STL [R1+0x2a8], R20 ;  /* 0x0002a81401007387 */ /* 0x000fe20000100800 */
[----:B------:R-:W-:-:S03]  /*11cd0*/  IADD3 R10, P3, R10, UR7, RZ ;  /* 0x000000070a0a7c10 */ /* 0x000fc6000ff7e0ff */
        /* <DEDUP_REMOVED lines=13> */
[----:B--2---:R-:W-:-:S03]  /*11db0*/  IADD3 R16, P3, R16, UR7, RZ ;  /* 0x0000000710107c10 */ /* 0x004fc6000ff7e0ff */
[----:B------:R-:W-:Y:S04]  /*11dc0*/  STL [R1+0x24c], R26 ;  /* 0x00024c1a01007387 */ /* 0x000fe80000100800 */
[----:B------:R-:W-:Y:S04]  /*11dd0*/  STL [R1+0x270], R25 ;  /* 0x0002701901007387 */ /* 0x000fe80000100800 */
[----:B------:R-:W-:Y:S04]  /*11de0*/  STL [R1+0x244], R24 ;  /* 0x0002441801007387 */ /* 0x000fe80000100800 */
[----:B------:R-:W-:Y:S04]  /*11df0*/  STL [R1+0x268], R17 ;  /* 0x0002681101007387 */ /* 0x000fe80000100800 */
[----:B------:R-:W-:Y:S04]  /*11e00*/  STL [R1+0x23c], R16 ;  /* 0x00023c1001007387 */ /* 0x000fe80000100800 */
[----:B0-----:R-:W2:Y:S01]  /*11e10*/  LDL.LU R0, [R1+0x6d4] ;  /* 0x0006d40001007983 */ /* 0x001ea20000300800 */
[----:B------:R-:W-:-:S02]  /*11e20*/  IADD3.X R3, R3, UR6, RZ, P4, !PT ;  /* 0x0000000603037c10 */ /* 0x000fc4000a7fe4ff */
[----:B------:R-:W-:-:S03]  /*11e30*/  IADD3 R2, P4, R2, UR7, RZ ;  /* 0x0000000702027c10 */ /* 0x000fc6000ff9e0ff */
[----:B------:R-:W-:Y:S04]  /*11e40*/  STL [R1+0x260], R3 ;  /* 0x0002600301007387 */ /* 0x000fe80000100800 */
[----:B--2---:R0:W-:Y:S04]  /*11e50*/  STL [R1+0x7a0], R0 ;  /* 0x0007a00001007387 */ /* 0x0041e80000100800 */
[----:B------:R-:W-:Y:S04]  /*11e60*/  STL [R1+0x6cc], R2 ;  /* 0x0006cc0201007387 */ /* 0x000fe80000100800 */
[----:B0-----:R-:W2:Y:S01]  /*11e70*/  LDL.LU R0, [R1+0x250] ;  /* 0x0002500001007983 */ /* 0x001ea20000300800 */
[----:B------:R-:W-:-:S05]  /*11e80*/  IADD3.X R28, R28, UR6, RZ, P5, !PT ;  /* 0x000000061c1c7c10 */ /* 0x000fca000affe4ff */
[----:B------:R-:W-:Y:S04]  /*11e90*/  STL [R1+0x258], R28 ;  /* 0x0002581c01007387 */ /* 0x000fe80000100800 */
[----:B--2---:R0:W-:Y:S04]  /*11ea0*/  STL [R1+0x7a4], R0 ;  /* 0x0007a40001007387 */ /* 0x0041e80000100800 */
[----:B0-----:R-:W2:Y:S04]  /*11eb0*/  LDL.LU R0, [R1+0x6c8] ;  /* 0x0006c80001007983 */ /* 0x001ea80000300800 */
[----:B------:R-:W3:Y:S04]  /*11ec0*/  LDL.LU R4, [R1+0x248] ;  /* 0x0002480001047983 */ /* 0x000ee80000300800 */
        /* <DEDUP_REMOVED lines=27> */
[----:B--2---:R-:W-:-:S05]  /*12080*/  IADD3 R0, P5, R0, UR7, RZ ;  /* 0x0000000700007c10 */ /* 0x004fca000ffbe0ff */
[----:B------:R0:W-:Y:S04]  /*12090*/  STL [R1+0x6c8], R0 ;  /* 0x0006c80001007387 */ /* 0x0001e80000100800 */
[----:B0-----:R-:W2:Y:S02]  /*120a0*/  LDL.LU R0, [R1+0x7a4] ;  /* 0x0007a40001007983 */ /* 0x001ea40000300800 */
[----:B--2---:R-:W-:-:S05]  /*120b0*/  IADD3.X R0, R0, UR6, RZ, P6, !PT ;  /* 0x0000000600007c10 */ /* 0x004fca000b7fe4ff */
[----:B------:R0:W-:Y:S04]  /*120c0*/  STL [R1+0x250], R0 ;  /* 0x0002500001007387 */ /* 0x0001e80000100800 */
[----:B0-----:R-:W2:Y:S01]  /*120d0*/  LDL.LU R0, [R1+0x7a0] ;  /* 0x0007a00001007983 */ /* 0x001ea20000300800 */
[----:B---3--:R-:W-:Y:S02]  /*120e0*/  IADD3.X R4, R4, UR6, RZ, P1, !PT ;  /* 0x0000000604047c10 */ /* 0x008fe40008ffe4ff */
[----:B----4-:R-:W-:Y:S02]  /*120f0*/  IADD3 R5, P1, R5, UR7, RZ ;  /* 0x0000000705057c10 */ /* 0x010fe4000ff3e0ff */
        /* <DEDUP_REMOVED lines=19> */
[----:B------:R-:W-:-:S02]  /*12230*/  IADD3.X R12, R12, UR6, RZ, P2, !PT ;  /* 0x000000060c0c7c10 */ /* 0x000fc400097fe4ff */
[----:B------:R-:W-:Y:S02]  /*12240*/  IADD3.X R13, R13, UR6, RZ, P3, !PT ;  /* 0x000000060d0d7c10 */ /* 0x000fe40009ffe4ff */
[----:B------:R-:W-:Y:S02]  /*12250*/  IADD3.X R15, R15, UR6, RZ, P5, !PT ;  /* 0x000000060f0f7c10 */ /* 0x000fe4000affe4ff */
[----:B------:R-:W-:Y:S02]  /*12260*/  IADD3.X R14, R14, UR6, RZ, P4, !PT ;  /* 0x000000060e0e7c10 */ /* 0x000fe4000a7fe4ff */
[----:B--2---:R-:W-:-:S05]  /*12270*/  IADD3 R0, P6, R0, UR7, RZ ;  /* 0x0000000700007c10 */ /* 0x004fca000ffde0ff */
[----:B------:R0:W-:Y:S04]  /*12280*/  STL [R1+0x6d4], R0 ;  /* 0x0006d40001007387 */ /* 0x0001e80000100800 */
[----:B0-----:R0:W5:Y:S04]  /*12290*/  LDL.LU R0, [R1+0x79c] ;  /* 0x00079c0001007983 */ /* 0x0011680000300800 */
[----:B------:R1:W-:Y:S04]  /*122a0*/  STL [R1+0x248], R4 ;  /* 0x0002480401007387 */ /* 0x0003e80000100800 */
[----:B-1----:R0:W5:Y:S04]  /*122b0*/  LDL.LU R4, [R1+0x798] ;  /* 0x0007980001047983 */ /* 0x0021680000300800 */
[----:B------:R1:W-:Y:S04]  /*122c0*/  STL [R1+0x6dc], R5 ;  /* 0x0006dc0501007387 */ /* 0x0003e80000100800 */
[----:B-1----:R0:W5:Y:S04]  /*122d0*/  LDL.LU R5, [R1+0x794] ;  /* 0x0007940001057983 */ /* 0x0021680000300800 */
[----:B------:R1:W-:Y:S04]  /*122e0*/  STL [R1+0x240], R6 ;  /* 0x0002400601007387 */ /* 0x0003e80000100800 */
[----:B-1----:R0:W5:Y:S04]  /*122f0*/  LDL.LU R6, [R1+0x790] ;  /* 0x0007900001067983 */ /* 0x0021680000300800 */
[----:B------:R1:W-:Y:S01]  /*12300*/  STL [R1+0x6e4], R7 ;  /* 0x0006e40701007387 */ /* 0x0003e20000100800 */
[----:B------:R-:W-:-:S03]  /*12310*/  IADD3.X R26, R26, UR6, RZ, P6, !PT ;  /* 0x000000061a1a7c10 */ /* 0x000fc6000b7fe4ff */
[----:B-1----:R0:W5:Y:S04]  /*12320*/  LDL.LU R7, [R1+0x78c] ;  /* 0x00078c0001077983 */ /* 0x0021680000300800 */
[----:B------:R1:W-:Y:S01]  /*12330*/  STL [R1+0x238], R8 ;  /* 0x0002380801007387 */ /* 0x0003e20000100800 */
[----:B------:R-:W-:-:S03]  /*12340*/  IADD3 R27, P6, R27, UR7, RZ ;  /* 0x000000071b1b7c10 */ /* 0x000fc6000ffde0ff */
[----:B-1----:R0:W5:Y:S04]  /*12350*/  LDL.LU R8, [R1+0x788] ;  /* 0x0007880001087983 */ /* 0x0021680000300800 */
[----:B------:R1:W-:Y:S04]  /*12360*/  STL [R1+0x6ec], R9 ;  /* 0x0006ec0901007387 */ /* 0x0003e80000100800 */
        /* <DEDUP_REMOVED lines=22> */
[----:B------:R2:W-:Y:S01]  /*124d0*/  STL [R1+0x71c], R28 ;  /* 0x00071c1c01007387 */ /* 0x0005e20000100800 */
[----:B------:R-:W-:-:S03]  /*124e0*/  IADD3.X R22, R22, UR6, RZ, P6, !PT ;  /* 0x0000000616167c10 */ /* 0x000fc6000b7fe4ff */
[----:B------:R0:W-:Y:S01]  /*124f0*/  STL [R1+0x6e8], R18 ;  /* 0x0006e81201007387 */ /* 0x0001e20000100800 */
[----:B-1----:R-:W1:Y:S01]  /*12500*/  LDC R29, c[0x0][0x238] ;  /* 0x00008e00ff1d7b82 */ /* 0x002e620000000800 */
[----:B--2---:R-:W2:Y:S02]  /*12510*/  S2R R28, SR_TID.X ;  /* 0x00000000001c7919 */ /* 0x004ea40000002100 */
[----:B------:R0:W-:Y:S04]  /*12520*/  STL [R1+0x724], R19 ;  /* 0x0007241301007387 */ /* 0x0001e80000100800 */
[----:B------:R0:W-:Y:S04]  /*12530*/  STL [R1+0x6f0], R20 ;  /* 0x0006f01401007387 */ /* 0x0001e80000100800 */
[----:B------:R0:W-:Y:S04]  /*12540*/  STL [R1+0x728], R21 ;  /* 0x0007281501007387 */ /* 0x0001e80000100800 */
[----:B------:R0:W-:Y:S04]  /*12550*/  STL [R1+0x6f8], R22 ;  /* 0x0006f81601007387 */ /* 0x0001e80000100800 */
[----:B------:R0:W-:Y:S04]  /*12560*/  STL [R1+0x700], R23 ;  /* 0x0007001701007387 */ /* 0x0001e80000100800 */
[----:B------:R0:W-:Y:S04]  /*12570*/  STL [R1+0x708], R12 ;  /* 0x0007080c01007387 */ /* 0x0001e80000100800 */
[----:B------:R0:W-:Y:S04]  /*12580*/  STL [R1+0x720], R15 ;  /* 0x0007200f01007387 */ /* 0x0001e80000100800 */
[----:B------:R0:W-:Y:S04]  /*12590*/  STL [R1+0x710], R13 ;  /* 0x0007100d01007387 */ /* 0x0001e80000100800 */
[----:B------:R0:W-:Y:S01]  /*125a0*/  STL [R1+0x718], R14 ;  /* 0x0007180e01007387 */ /* 0x0001e20000100800 */
[----:B-1----:R-:W-:-:S04]  /*125b0*/  IMAD.SHL.U32 R29, R29, 0x80, RZ ;  /* 0x000000801d1d7824 */ /* 0x002fc800078e00ff */
[----:B------:R-:W-:Y:S01]  /*125c0*/  IMAD.SHL.U32 R29, R29, 0x2, RZ ;  /* 0x000000021d1d7824 */ /* 0x000fe200078e00ff */
[----:B--2---:R-:W-:-:S05]  /*125d0*/  LOP3.LUT R28, R28, 0x3f, RZ, 0xc0, !PT ;  /* 0x0000003f1c1c7812 */ /* 0x004fca00078ec0ff */
[----:B------:R-:W-:Y:S01]  /*125e0*/  IMAD.SHL.U32 R28, R28, 0x2, RZ ;  /* 0x000000021c1c7824 */ /* 0x000fe200078e00ff */
[----:B0-----:R-:W-:Y:S06]  /*125f0*/  @P0 BRA `(.L_x_1) ;  /* 0xffffff2800d00947 */ /* 0x001fec000383ffff */
[----:B-----5:R-:W-:Y:S02]  /*12600*/  F2FP.BF16.F32.PACK_AB R7, R7, R6 ;  /* 0x000000060707723e */ /* 0x020fe400000010ff */
[----:B------:R-:W-:Y:S02]  /*12610*/  F2FP.BF16.F32.PACK_AB R11, R11, R10 ;  /* 0x0000000a0b0b723e */ /* 0x000fe400000010ff */
[----:B------:R-:W-:Y:S02]  /*12620*/  F2FP.BF16.F32.PACK_AB R6, R5, R4 ;  /* 0x000000040506723e */ /* 0x000fe400000010ff */
[----:B------:R-:W-:Y:S02]  /*12630*/  F2FP.BF16.F32.PACK_AB R10, R9, R8 ;  /* 0x00000008090a723e */ /* 0x000fe400000010ff */
[----:B------:R-:W-:Y:S02]  /*12640*/  F2FP.BF16.F32.PACK_AB R5, R27, R26 ;  /* 0x0000001a1b05723e */ /* 0x000fe400000010ff */
[----:B------:R-:W-:-:S02]  /*12650*/  F2FP.BF16.F32.PACK_AB R4, R25, R24 ;  /* 0x000000181904723e */ /* 0x000fc400000010ff */
[----:B------:R-:W-:Y:S02]  /*12660*/  F2FP.BF16.F32.PACK_AB R9, R17, R16 ;  /* 0x000000101109723e */ /* 0x000fe400000010ff */
[----:B------:R-:W-:-:S07]  /*12670*/  F2FP.BF16.F32.PACK_AB R8, R3, R2 ;  /* 0x000000020308723e */ /* 0x000fce00000010ff */
.L_x_0:
[----:B------:R-:W2:Y:S01]  /*12680*/  LDL.LU R16, [R1+0x754] ;  /* 0x0007540001107983 */ /* 0x000ea20000300800 */
[----:B------:R-:W-:-:S03]  /*12690*/  ULDC.64 UR6, c[0x0][0x228] ;  /* 0x00008a0000067ab9 */ /* 0x000fc60000000a00 */
[----:B------:R-:W3:Y:S01]  /*126a0*/  LDL.LU R22, [R1+0x72c] ;  /* 0x00072c0001167983 */ /* 0x000ee20000300800 */
[----:B------:R-:W0:Y:S01]  /*126b0*/  S2R R12, SR_TID.X ;  /* 0x00000000000c7919 */ /* 0x000e220000002100 */
[----:B------:R-:W1:Y:S01]  /*126c0*/  S2R R13, SR_TID.X ;  /* 0x00000000000d7919 */ /* 0x000e620000002100 */
[C---:B0-----:R-:W-:Y:S02]  /*126d0*/  IMAD.SHL.U32 R0, R12.reuse, 0x10, RZ ;  /* 0x000000100c007824 */ /* 0x041fe400078e00ff */
[C---:B------:R-:W-:Y:S02]  /*126e0*/  IMAD.SHL.U32 R2, R12.reuse, 0x20, RZ ;  /* 0x000000200c027824 */ /* 0x040fe400078e00ff */
[----:B------:R-:W-:Y:S01]  /*126f0*/  IMAD.SHL.U32 R12, R12, 0x8, RZ ;  /* 0x000000080c0c7824 */ /* 0x000fe200078e00ff */
[----:B------:R-:W-:Y:S02]  /*12700*/  LOP3.LUT R0, R0, 0xf0, RZ, 0xc0, !PT ;  /* 0x000000f000007812 */ /* 0x000fe400078ec0ff */
[----:B------:R-:W-:-:S02]  /*12710*/  LOP3.LUT R3, R2, 0x200, RZ, 0xc0, !PT ;  /* 0x0000020002037812 */ /* 0x000fc400078ec0ff */
[----:B------:R-:W-:Y:S02]  /*12720*/  LOP3.LUT R12, R12, 0x100, RZ, 0xc0, !PT ;  /* 0x000001000c0c7812 */ /* 0x000fe400078ec0ff */
[----:B------:R-:W-:Y:S02]  /*12730*/  IADD3 R3, R3, UR4, R0 ;  /* 0x0000000403037c10 */ /* 0x000fe4000fffe000 */
[----:B-1----:R-:W-:-:S03]  /*12740*/  LOP3.LUT R13, R13, 0x3f, RZ, 0xc0, !PT ;  /* 0x0000003f0d0d7812 */ /* 0x002fc600078ec0ff */
[----:B------:R-:W-:Y:S01]  /*12750*/  IMAD.IADD R20, R12, 0x1, R3 ;  /* 0x000000010c147824 */ /* 0x000fe200078e0203 */
[----:B------:R-:W-:Y:S01]  /*12760*/  BAR.SYNC.DEFER_BLOCKING 0x0 ;  /* 0x0000000000007b1d */ /* 0x000fe20000010000 */
[----:B------:R-:W-:-:S05]  /*12770*/  LEA R3, R13, UR4, 0x4 ;  /* 0x000000040d037c11 */ /* 0x000fca000f8e20ff */
[----:B------:R-:W-:Y:S01]  /*12780*/  ULDC UR4, c[0x0][0x244] ;  /* 0x0000910000047ab9 */ /* 0x000fe20000000800 */
[----:B------:R-:W-:Y:S01]  /*12790*/  STSM.16.M88.4 [R20], R8 ;  /* 0x0000000814007844 */ /* 0x000fe20000000200 */
[----:B------:R-:W-:Y:S06]  /*127a0*/  BAR.SYNC.DEFER_BLOCKING 0x0 ;  /* 0x0000000000007b1d */ /* 0x000fec0000010000 */
[----:B------:R-:W0:Y:S02]  /*127b0*/  LDS.128 R12, [R3] ;  /* 0x00000000030c7984 */ /* 0x000e240000000c00 */
[----:B------:R-:W-:Y:S06]  /*127c0*/  BAR.SYNC.DEFER_BLOCKING 0x0 ;  /* 0x0000000000007b1d */ /* 0x000fec0000010000 */
[----:B------:R0:W-:Y:S02]  /*127d0*/  STSM.16.M88.4 [R20], R4 ;  /* 0x0000000414007844 */ /* 0x0001e40000000200 */
[----:B0-----:R-:W-:Y:S01]  /*127e0*/  PRMT R20, R13, 0x7632, R20 ;  /* 0x000076320d147816 */ /* 0x001fe20000000014 */
[----:B------:R-:W-:Y:S01]  /*127f0*/  BAR.SYNC.DEFER_BLOCKING 0x0 ;  /* 0x0000000000007b1d */ /* 0x000fe20000010000 */
[C---:B--2---:R-:W-:Y:S01]  /*12800*/  ISETP.GE.AND P0, PT, R16.reuse, UR6, PT ;  /* 0x0000000610007c0c */ /* 0x044fe2000bf06270 */
[----:B------:R-:W-:-:S04]  /*12810*/  IMAD R0, R16, UR4, RZ ;  /* 0x0000000410007c24 */ /* 0x000fc8000f8e02ff */
[----:B------:R-:W-:Y:S01]  /*12820*/  ULDC UR6, c[0x0][0x248] ;  /* 0x0000920000067ab9 */ /* 0x000fe20000000800 */
[----:B------:R-:W-:Y:S01]  /*12830*/  ULDC.64 UR4, c[0x0][0x220] ;  /* 0x0000880000047ab9 */ /* 0x000fe20000000a00 */
[C---:B---3--:R-:W-:Y:S01]  /*12840*/  VIADD R2, R22.reuse, 0x1 ;  /* 0x0000000116027836 */ /* 0x048fe20000000000 */
[C---:B------:R-:W-:Y:S01]  /*12850*/  ISETP.LT.AND P5, PT, R22.reuse, UR7, !P0 ;  /* 0x0000000716007c0c */ /* 0x040fe2000c7a1270 */
[C---:B------:R-:W-:Y:S02]  /*12860*/  VIADD R16, R22.reuse, 0x2 ;  /* 0x0000000216107836 */ /* 0x040fe40000000000 */
[----:B------:R-:W-:Y:S01]  /*12870*/  IMAD R9, R22, UR6, RZ ;  /* 0x0000000616097c24 */ /* 0x000fe2000f8e02ff */
[----:B------:R-:W-:Y:S01]  /*12880*/  ISETP.LT.AND P4, PT, R2, UR7, !P0 ;  /* 0x0000000702007c0c */ /* 0x000fe2000c781270 */
[----:B------:R-:W-:Y:S01]  /*12890*/  VIADD R10, R22, 0x3 ;  /* 0x00000003160a7836 */ /* 0x000fe20000000000 */
[----:B------:R-:W-:Y:S01]  /*128a0*/  LEA R2, P1, R0, UR4, 0x1 ;  /* 0x0000000400027c11 */ /* 0x000fe2000f8208ff */
[----:B------:R-:W-:Y:S01]  /*128b0*/  VIADD R11, R9, UR6 ;  /* 0x00000006090b7c36 */ /* 0x000fe20008000000 */
[----:B------:R-:W-:Y:S01]  /*128c0*/  ISETP.LT.AND P3, PT, R16, UR7, !P0 ;  /* 0x0000000710007c0c */ /* 0x000fe2000c761270 */
[----:B------:R-:W-:Y:S01]  /*128d0*/  VIADD R16, R22, 0x4 ;  /* 0x0000000416107836 */ /* 0x000fe20000000000 */
[----:B------:R-:W-:Y:S01]  /*128e0*/  LEA.HI.X.SX32 R0, R0, UR5, 0x1, P1 ;  /* 0x0000000500007c11 */ /* 0x000fe200088f0eff */
[----:B------:R-:W-:Y:S01]  /*128f0*/  VIADD R21, R11, UR6 ;  /* 0x000000060b157c36 */ /* 0x000fe20008000000 */
[C---:B------:R-:W-:Y:S01]  /*12900*/  LEA R8, P1, R9.reuse, R2, 0x1 ;  /* 0x0000000209087211 */ /* 0x040fe200078208ff */
[----:B------:R-:W-:Y:S01]  /*12910*/  VIADD R4, R22, 0x7 ;  /* 0x0000000716047836 */ /* 0x000fe20000000000 */
[----:B------:R-:W-:Y:S01]  /*12920*/  ISETP.LT.AND P2, PT, R10, UR7, !P0 ;  /* 0x000000070a007c0c */ /* 0x000fe2000c741270 */
[----:B------:R-:W-:Y:S01]  /*12930*/  VIADD R10, R22, 0x5 ;  /* 0x00000005160a7836 */ /* 0x000fe20000000000 */
[----:B------:R-:W-:-:S02]  /*12940*/  LEA.HI.X.SX32 R9, R9, R0, 0x1, P1 ;  /* 0x0000000009097211 */ /* 0x000fc400008f0eff */
[----:B------:R-:W-:Y:S02]  /*12950*/  ISETP.LT.AND P1, PT, R16, UR7, !P0 ;  /* 0x0000000710007c0c */ /* 0x000fe4000c721270 */
[C---:B------:R-:W-:Y:S01]  /*12960*/  LEA R16, P6, R11.reuse, R2, 0x1 ;  /* 0x000000020b107211 */ /* 0x040fe200078c08ff */
[----:B------:R0:W-:Y:S01]  /*12970*/  @P5 STG.E.U16 desc[UR8][R8.64], R12 ;  /* 0x0000000c08005986 */ /* 0x0001e2000c101508 */
[----:B------:R-:W-:Y:S01]  /*12980*/  ISETP.LT.AND P5, PT, R10, UR7, !P0 ;  /* 0x000000070a007c0c */ /* 0x000fe2000c7a1270 */
[----:B------:R-:W-:Y:S01]  /*12990*/  VIADD R10, R22, 0x6 ;  /* 0x00000006160a7836 */ /* 0x000fe20000000000 */
[----:B------:R-:W-:Y:S02]  /*129a0*/  LEA.HI.X.SX32 R17, R11, R0, 0x1, P6 ;  /* 0x000000000b117211 */ /* 0x000fe400030f0eff */
[----:B------:R-:W-:-:S04]  /*129b0*/  LEA R18, P6, R21, R2, 0x1 ;  /* 0x0000000215127211 */ /* 0x000fc800078c08ff */
[C---:B------:R-:W-:Y:S01]  /*129c0*/  LEA.HI.X.SX32 R19, R21.reuse, R0, 0x1, P6 ;  /* 0x0000000015137211 */ /* 0x040fe200030f0eff */
[----:B------:R-:W-:Y:S01]  /*129d0*/  VIADD R21, R21, UR6 ;  /* 0x0000000615157c36 */ /* 0x000fe20008000000 */
[----:B0-----:R-:W-:Y:S01]  /*129e0*/  PRMT R9, R12, 0x7632, R9 ;  /* 0x000076320c097816 */ /* 0x001fe20000000009 */
[----:B------:R-:W-:-:S03]  /*129f0*/  VIADD R12, R22, 0x8 ;  /* 0x00000008160c7836 */ /* 0x000fc60000000000 */
[C---:B------:R-:W-:Y:S01]  /*12a00*/  LEA R8, P6, R21.reuse, R2, 0x1 ;  /* 0x0000000215087211 */ /* 0x040fe200078c08ff */
[----:B------:R-:W-:Y:S01]  /*12a10*/  VIADD R11, R21, UR6 ;  /* 0x00000006150b7c36 */ /* 0x000fe20008000000 */
[----:B------:R0:W-:Y:S01]  /*12a20*/  @P4 STG.E.U16 desc[UR8][R16.64], R9 ;  /* 0x0000000910004986 */ /* 0x0001e2000c101508 */
[----:B------:R-:W-:-:S03]  /*12a30*/  ISETP.LT.AND P4, PT, R10, UR7, !P0 ;  /* 0x000000070a007c0c */ /* 0x000fc6000c781270 */
[----:B------:R1:W-:Y:S01]  /*12a40*/  @P3 STG.E.U16 desc[UR8][R18.64], R13 ;  /* 0x0000000d12003986 */ /* 0x0003e2000c101508 */
[----:B------:R-:W-:-:S03]  /*12a50*/  ISETP.LT.AND P3, PT, R4, UR7, !P0 ;  /* 0x0000000704007c0c */ /* 0x000fc6000c761270 */
[----:B------:R2:W3:Y:S01]  /*12a60*/  LDS.128 R4, [R3] ;  /* 0x0000000003047984 */ /* 0x0004e20000000c00 */
[----:B0-----:R-:W-:Y:S01]  /*12a70*/  LEA.HI.X.SX32 R9, R21, R0, 0x1, P6 ;  /* 0x0000000015097211 */ /* 0x001fe200030f0eff */
[C---:B------:R-:W-:Y:S01]  /*12a80*/  VIADD R17, R11.reuse, UR6 ;  /* 0x000000060b117c36 */ /* 0x040fe20008000000 */
[C---:B------:R-:W-:Y:S01]  /*12a90*/  LEA R10, P6, R11.reuse, R2, 0x1 ;  /* 0x000000020b0a7211 */ /* 0x040fe200078c08ff */
[----:B-1----:R-:W-:Y:S02]  /*12aa0*/  VIADD R13, R22, 0x9 ;  /* 0x00000009160d7836 */ /* 0x002fe40000000000 */
[----:B------:R0:W-:Y:S01]  /*12ab0*/  @P2 STG.E.U16 desc[UR8][R8.64], R20 ;  /* 0x0000001408002986 */ /* 0x0001e2000c101508 */
[----:B------:R-:W-:Y:S01]  /*12ac0*/  LEA.HI.X.SX32 R11, R11, R0, 0x1, P6 ;  /* 0x000000000b0b7211 */ /* 0x000fe200030f0eff */
[C---:B------:R-:W-:Y:S01]  /*12ad0*/  VIADD R19, R17.reuse, UR6 ;  /* 0x0000000611137c36 */ /* 0x040fe20008000000 */
[----:B------:R-:W-:Y:S01]  /*12ae0*/  ISETP.LT.AND P2, PT, R12, UR7, !P0 ;  /* 0x000000070c007c0c */ /* 0x000fe2000c741270 */
[----:B------:R-:W-:Y:S01]  /*12af0*/  VIADD R18, R22, 0xa ;  /* 0x0000000a16127836 */ /* 0x000fe20000000000 */
[----:B------:R-:W-:Y:S01]  /*12b00*/  LEA R12, P6, R17, R2, 0x1 ;  /* 0x00000002110c7211 */ /* 0x000fe200078c08ff */
[----:B------:R1:W-:Y:S01]  /*12b10*/  @P1 STG.E.U16 desc[UR8][R10.64], R14 ;  /* 0x0000000e0a001986 */ /* 0x0003e2000c101508 */
[----:B------:R-:W-:Y:S01]  /*12b20*/  ISETP.LT.AND P1, PT, R13, UR7, !P0 ;  /* 0x000000070d007c0c */ /* 0x000fe2000c721270 */
[----:B--2---:R-:W-:Y:S01]  /*12b30*/  VIADD R3, R19, UR6 ;  /* 0x0000000613037c36 */ /* 0x004fe20008000000 */
[----:B------:R-:W-:-:S02]  /*12b40*/  LEA.HI.X.SX32 R13, R17, R0, 0x1, P6 ;  /* 0x00000000110d7211 */ /* 0x000fc400030f0eff */
[----:B------:R-:W-:Y:S01]  /*12b50*/  LEA R16, P6, R19, R2, 0x1 ;  /* 0x0000000213107211 */ /* 0x000fe200078c08ff */
[----:B0-----:R-:W-:Y:S02]  /*12b60*/  VIADD R9, R3, UR6 ;  /* 0x0000000603097c36 */ /* 0x001fe40008000000 */
[----:B------:R-:W-:Y:S01]  /*12b70*/  VIADD R8, R22, 0xb ;  /* 0x0000000b16087836 */ /* 0x000fe20000000000 */
[----:B------:R-:W-:Y:S02]  /*12b80*/  LEA.HI.X.SX32 R17, R19, R0, 0x1, P6 ;  /* 0x0000000013117211 */ /* 0x000fe400030f0eff */
[----:B-1----:R-:W-:Y:S02]  /*12b90*/  PRMT R11, R14, 0x7632, R11 ;  /* 0x000076320e0b7816 */ /* 0x002fe4000000000b */
[----:B------:R-:W-:-:S03]  /*12ba0*/  LEA R10, P6, R3, R2, 0x1 ;  /* 0x00000002030a7211 */ /* 0x000fc600078c08ff */
[----:B------:R0:W-:Y:S01]  /*12bb0*/  @P5 STG.E.U16 desc[UR8][R12.64], R11 ;  /* 0x0000000b0c005986 */ /* 0x0001e2000c101508 */
[----:B------:R-:W-:-:S03]  /*12bc0*/  ISETP.LT.AND P5, PT, R18, UR7, !P0 ;  /* 0x0000000712007c0c */ /* 0x000fc6000c7a1270 */
[----:B------:R1:W-:Y:S01]  /*12bd0*/  @P4 STG.E.U16 desc[UR8][R16.64], R15 ;  /* 0x0000000f10004986 */ /* 0x0003e2000c101508 */
[----:B------:R-:W-:Y:S01]  /*12be0*/  ISETP.LT.AND P4, PT, R8, UR7, !P0 ;  /* 0x0000000708007c0c */ /* 0x000fe2000c781270 */
[----:B------:R-:W-:Y:S01]  /*12bf0*/  VIADD R8, R22, 0xc ;  /* 0x0000000c16087836 */ /* 0x000fe20000000000 */
[----:B---3--:R-:W-:Y:S02]  /*12c00*/  PRMT R20, R4, 0x7632, R20 ;  /* 0x0000763204147816 */ /* 0x008fe40000000014 */
[----:B0-----:R-:W-:Y:S01]  /*12c10*/  LEA.HI.X.SX32 R11, R3, R0, 0x1, P6 ;  /* 0x00000000030b7211 */ /* 0x001fe200030f0eff */
[C---:B------:R-:W-:Y:S01]  /*12c20*/  VIADD R3, R9.reuse, UR6 ;  /* 0x0000000609037c36 */ /* 0x040fe20008000000 */
[----:B------:R-:W-:Y:S02]  /*12c30*/  LEA R18, P6, R9, R2, 0x1 ;  /* 0x0000000209127211 */ /* 0x000fe400078c08ff */
[----:B------:R-:W-:Y:S02]  /*12c40*/  PRMT R13, R15, 0x7632, R13 ;  /* 0x000076320f0d7816 */ /* 0x000fe4000000000d */
[----:B------:R-:W-:Y:S01]  /*12c50*/  LEA.HI.X.SX32 R19, R9, R0, 0x1, P6 ;  /* 0x0000000009137211 */ /* 0x000fe200030f0eff */
[C---:B------:R-:W-:Y:S01]  /*12c60*/  VIADD R9, R3.reuse, UR6 ;  /* 0x0000000603097c36 */ /* 0x040fe20008000000 */
[C---:B-1----:R-:W-:Y:S01]  /*12c70*/  LEA R16, P6, R3.reuse, R2, 0x1 ;  /* 0x0000000203107211 */ /* 0x042fe200078c08ff */
[----:B------:R0:W-:Y:S01]  /*12c80*/  @P3 STG.E.U16 desc[UR8][R10.64], R13 ;  /* 0x0000000d0a003986 */ /* 0x0001e2000c101508 */
[----:B------:R-:W-:Y:S01]  /*12c90*/  ISETP.LT.AND P3, PT, R8, UR7, !P0 ;  /* 0x0000000708007c0c */ /* 0x000fe2000c761270 */
[----:B------:R-:W-:Y:S01]  /*12ca0*/  VIADD R8, R22, 0xd ;  /* 0x0000000d16087836 */ /* 0x000fe20000000000 */
[----:B------:R-:W-:Y:S01]  /*12cb0*/  LEA.HI.X.SX32 R17, R3, R0, 0x1, P6 ;  /* 0x0000000003117211 */ /* 0x000fe200030f0eff */
[----:B------:R-:W-:Y:S01]  /*12cc0*/  VIADD R3, R9, UR6 ;  /* 0x0000000609037c36 */ /* 0x000fe20008000000 */
[----:B------:R1:W-:Y:S02]  /*12cd0*/  @P2 STG.E.U16 desc[UR8][R18.64], R4 ;  /* 0x0000000412002986 */ /* 0x0003e4000c101508 */
[----:B------:R-:W-:-:S02]  /*12ce0*/  ISETP.LT.AND P2, PT, R8, UR7, !P0 ;  /* 0x0000000708007c0c */ /* 0x000fc4000c741270 */
[-C--:B------:R-:W-:Y:S01]  /*12cf0*/  LEA R8, P6, R9, R2.reuse, 0x1 ;  /* 0x0000000209087211 */ /* 0x080fe200078c08ff */
[----:B------:R2:W-:Y:S01]  /*12d00*/  @P1 STG.E.U16 desc[UR8][R16.64], R20 ;  /* 0x0000001410001986 */ /* 0x0005e2000c101508 */
[C---:B------:R-:W-:Y:S01]  /*12d10*/  LEA R12, P1, R3.reuse, R2, 0x1 ;  /* 0x00000002030c7211 */ /* 0x040fe200078208ff */
[----:B0-----:R-:W-:Y:S01]  /*12d20*/  VIADD R11, R3, UR6 ;  /* 0x00000006030b7c36 */ /* 0x001fe20008000000 */
[-C--:B------:R-:W-:Y:S02]  /*12d30*/  LEA.HI.X.SX32 R9, R9, R0.reuse, 0x1, P6 ;  /* 0x0000000009097211 */ /* 0x080fe400030f0eff */
[----:B------:R-:W-:Y:S01]  /*12d40*/  LEA.HI.X.SX32 R13, R3, R0, 0x1, P1 ;  /* 0x00000000030d7211 */ /* 0x000fe200008f0eff */
[C---:B------:R-:W-:Y:S01]  /*12d50*/  VIADD R15, R11.reuse, UR6 ;  /* 0x000000060b0f7c36 */ /* 0x040fe20008000000 */
[----:B------:R-:W-:Y:S01]  /*12d60*/  LEA R10, P6, R11, R2, 0x1 ;  /* 0x000000020b0a7211 */ /* 0x000fe200078c08ff */
[C---:B-1----:R-:W-:Y:S01]  /*12d70*/  VIADD R4, R22.reuse, 0xe ;  /* 0x0000000e16047836 */ /* 0x042fe20000000000 */
[----:B------:R0:W-:Y:S01]  /*12d80*/  @P5 STG.E.U16 desc[UR8][R8.64], R5 ;  /* 0x0000000508005986 */ /* 0x0001e2000c101508 */
[----:B------:R-:W-:Y:S01]  /*12d90*/  VIADD R19, R15, UR6 ;  /* 0x000000060f137c36 */ /* 0x000fe20008000000 */
[----:B------:R-:W-:Y:S01]  /*12da0*/  LEA.HI.X.SX32 R11, R11, R0, 0x1, P6 ;  /* 0x000000000b0b7211 */ /* 0x000fe200030f0eff */
[----:B------:R-:W-:Y:S01]  /*12db0*/  VIADD R18, R22, 0xf ;  /* 0x0000000f16127836 */ /* 0x000fe20000000000 */
[-C--:B------:R-:W-:Y:S01]  /*12dc0*/  LEA R14, P6, R15, R2.reuse, 0x1 ;  /* 0x000000020f0e7211 */ /* 0x080fe200078c08ff */
[C---:B------:R-:W-:Y:S01]  /*12dd0*/  VIADD R3, R19.reuse, UR6 ;  /* 0x0000000613037c36 */ /* 0x040fe20008000000 */
[----:B--2---:R-:W-:-:S02]  /*12de0*/  LEA R16, P1, R19, R2, 0x1 ;  /* 0x0000000213107211 */ /* 0x004fc400078208ff */
[-C--:B------:R-:W-:Y:S02]  /*12df0*/  LEA.HI.X.SX32 R15, R15, R0.reuse, 0x1, P6 ;  /* 0x000000000f0f7211 */ /* 0x080fe400030f0eff */
[----:B------:R-:W-:Y:S02]  /*12e00*/  LEA.HI.X.SX32 R17, R19, R0, 0x1, P1 ;  /* 0x0000000013117211 */ /* 0x000fe400008f0eff */
[C---:B------:R-:W-:Y:S02]  /*12e10*/  LEA R2, P6, R3.reuse, R2, 0x1 ;  /* 0x0000000203027211 */ /* 0x040fe400078c08ff */
[----:B------:R-:W-:Y:S02]  /*12e20*/  ISETP.LT.AND P1, PT, R4, UR7, !P0 ;  /* 0x0000000704007c0c */ /* 0x000fe4000c721270 */
[----:B------:R-:W-:Y:S02]  /*12e30*/  ISETP.LT.AND P0, PT, R18, UR7, !P0 ;  /* 0x0000000712007c0c */ /* 0x000fe4000c701270 */
[----:B------:R-:W-:-:S02]  /*12e40*/  LEA.HI.X.SX32 R3, R3, R0, 0x1, P6 ;  /* 0x0000000003037211 */ /* 0x000fc400030f0eff */
[----:B------:R-:W-:Y:S02]  /*12e50*/  PRMT R0, R5, 0x7632, R0 ;  /* 0x0000763205007816 */ /* 0x000fe40000000000 */
[----:B------:R-:W-:-:S03]  /*12e60*/  PRMT R4, R6, 0x7632, R4 ;  /* 0x0000763206047816 */ /* 0x000fc60000000004 */
[----:B------:R0:W-:Y:S04]  /*12e70*/  @P4 STG.E.U16 desc[UR8][R12.64], R0 ;  /* 0x000000000c004986 */ /* 0x0001e8000c101508 */
[----:B------:R0:W-:Y:S04]  /*12e80*/  @P3 STG.E.U16 desc[UR8][R10.64], R6 ;  /* 0x000000060a003986 */ /* 0x0001e8000c101508 */
[----:B------:R0:W-:Y:S04]  /*12e90*/  @P2 STG.E.U16 desc[UR8][R14.64], R4 ;  /* 0x000000040e002986 */ /* 0x0001e8000c101508 */
[----:B------:R0:W-:Y:S01]  /*12ea0*/  @P1 STG.E.U16 desc[UR8][R16.64], R7 ;  /* 0x0000000710001986 */ /* 0x0001e2000c101508 */
[----:B------:R-:W-:Y:S05]  /*12eb0*/  @!P0 EXIT ;  /* 0x000000000000894d */ /* 0x000fea0003800000 */
[----:B0-----:R-:W-:-:S05]  /*12ec0*/  PRMT R7, R7, 0x7632, R7 ;  /* 0x0000763207077816 */ /* 0x001fca0000000007 */
[----:B------:R-:W-:Y:S01]  /*12ed0*/  STG.E.U16 desc[UR8][R2.64], R7 ;  /* 0x0000000702007986 */ /* 0x000fe2000c101508 */
[----:B------:R-:W-:Y:S05]  /*12ee0*/  EXIT ;  /* 0x000000000000794d */ /* 0x000fea0003800000 */
.L_x_2:
[----:B------:R-:W-:-:S00]  /*12ef0*/  BRA `(.L_x_2) ;  /* 0xfffffffc00fc7947 */ /* 0x000fc0000383ffff */
[----:B------:R-:W-:-:S00]  /*12f00*/  NOP ;  /* 0x0000000000007918 */ /* 0x000fc00000000000 */
[----:B------:R-:W-:-:S00]  /*12f10*/  NOP ;  /* 0x0000000000007918 */ /* 0x000fc00000000000 */
[----:B------:R-:W-:-:S00]  /*12f20*/  NOP ;  /* 0x0000000000007918 */ /* 0x000fc00000000000 */
[----:B------:R-:W-:-:S00]  /*12f30*/  NOP ;  /* 0x0000000000007918 */ /* 0x000fc00000000000 */
[----:B------:R-:W-:-:S00]  /*12f40*/  NOP ;  /* 0x0000000000007918 */ /* 0x000fc00000000000 */
[----:B------:R-:W-:-:S00]  /*12f50*/  NOP ;  /* 0x0000000000007918 */ /* 0x000fc00000000000 */
[----:B------:R-:W-:-:S00]  /*12f60*/  NOP ;  /* 0x0000000000007918 */ /* 0x000fc00000000000 */
[----:B------:R-:W-:-:S00]  /*12f70*/  NOP ;  /* 0x0000000000007918 */ /* 0x000fc00000000000 */
.L_x_3:


//--------------------- .nv.shared.matmul_kernel  --------------------------
	.section	.nv.shared.matmul_kernel,"aw",@nobits
	.sectionflags	@""
	.align	16
	.zero		1024


//--------------------- .nv.shared.reserved.0     --------------------------
	.section	.nv.shared.reserved.0,"aw",@nobits
	.weak		__nv_reservedSMEM_offset_0_alias
	.size		__nv_reservedSMEM_offset_0_alias, 0, 0
	.other		__nv_reservedSMEM_offset_0_alias,@"STO_CUDA_RESERVED_SHARED STV_DEFAULT"
__nv_reservedSMEM_offset_0_alias:
	.zero		0


//--------------------- .nv.constant0.matmul_kernel --------------------------
	.section	.nv.constant0.matmul_kernel,"a",@progbits
	.sectionflags	@""
	.align	4
.nv.constant0.matmul_kernel:
	.zero		608


//--------------------- SYMBOLS --------------------------

	.type		.nv.reservedSmem.offset0,@object
	.size		.nv.reservedSmem.offset0,0x4
